//
// Generated by NVIDIA NVVM Compiler
//
// Compiler Build ID: CL-36424714
// Cuda compilation tools, release 13.0, V13.0.88
// Based on NVVM 20.0.0
//

.version 9.0
.target sm_100
.address_size 64

	// .globl	_Z54flashattn_fused_wmma_16x16_batched_softmax_warp_kernelPK6__halfS1_S1_Pfiiiii
// _ZZ54flashattn_fused_wmma_16x16_batched_softmax_warp_kernelPK6__halfS1_S1_PfiiiiiE2sQ has been demoted
// _ZZ54flashattn_fused_wmma_16x16_batched_softmax_warp_kernelPK6__halfS1_S1_PfiiiiiE2sK has been demoted
// _ZZ54flashattn_fused_wmma_16x16_batched_softmax_warp_kernelPK6__halfS1_S1_PfiiiiiE2sV has been demoted
// _ZZ54flashattn_fused_wmma_16x16_batched_softmax_warp_kernelPK6__halfS1_S1_PfiiiiiE8s_scores has been demoted
// _ZZ54flashattn_fused_wmma_16x16_batched_softmax_warp_kernelPK6__halfS1_S1_PfiiiiiE7s_probs has been demoted
// _ZZ54flashattn_fused_wmma_16x16_batched_softmax_warp_kernelPK6__halfS1_S1_PfiiiiiE7sP_half has been demoted
// _ZZ54flashattn_fused_wmma_16x16_batched_softmax_warp_kernelPK6__halfS1_S1_PfiiiiiE5s_out has been demoted

.visible .entry _Z54flashattn_fused_wmma_16x16_batched_softmax_warp_kernelPK6__halfS1_S1_Pfiiiii(
	.param .u64 .ptr .align 1 _Z54flashattn_fused_wmma_16x16_batched_softmax_warp_kernelPK6__halfS1_S1_Pfiiiii_param_0,
	.param .u64 .ptr .align 1 _Z54flashattn_fused_wmma_16x16_batched_softmax_warp_kernelPK6__halfS1_S1_Pfiiiii_param_1,
	.param .u64 .ptr .align 1 _Z54flashattn_fused_wmma_16x16_batched_softmax_warp_kernelPK6__halfS1_S1_Pfiiiii_param_2,
	.param .u64 .ptr .align 1 _Z54flashattn_fused_wmma_16x16_batched_softmax_warp_kernelPK6__halfS1_S1_Pfiiiii_param_3,
	.param .u32 _Z54flashattn_fused_wmma_16x16_batched_softmax_warp_kernelPK6__halfS1_S1_Pfiiiii_param_4,
	.param .u32 _Z54flashattn_fused_wmma_16x16_batched_softmax_warp_kernelPK6__halfS1_S1_Pfiiiii_param_5,
	.param .u32 _Z54flashattn_fused_wmma_16x16_batched_softmax_warp_kernelPK6__halfS1_S1_Pfiiiii_param_6,
	.param .u32 _Z54flashattn_fused_wmma_16x16_batched_softmax_warp_kernelPK6__halfS1_S1_Pfiiiii_param_7,
	.param .u32 _Z54flashattn_fused_wmma_16x16_batched_softmax_warp_kernelPK6__halfS1_S1_Pfiiiii_param_8
)
{
	.reg .pred 	%p<50>;
	.reg .b16 	%rs<21>;
	.reg .b32 	%r<348>;
	.reg .b32 	%f<95>;
	.reg .b64 	%rd<113>;
	// demoted variable
	.shared .align 2 .b8 _ZZ54flashattn_fused_wmma_16x16_batched_softmax_warp_kernelPK6__halfS1_S1_PfiiiiiE2sQ[512];
	// demoted variable
	.shared .align 2 .b8 _ZZ54flashattn_fused_wmma_16x16_batched_softmax_warp_kernelPK6__halfS1_S1_PfiiiiiE2sK[512];
	// demoted variable
	.shared .align 2 .b8 _ZZ54flashattn_fused_wmma_16x16_batched_softmax_warp_kernelPK6__halfS1_S1_PfiiiiiE2sV[512];
	// demoted variable
	.shared .align 4 .b8 _ZZ54flashattn_fused_wmma_16x16_batched_softmax_warp_kernelPK6__halfS1_S1_PfiiiiiE8s_scores[1024];
	// demoted variable
	.shared .align 4 .b8 _ZZ54flashattn_fused_wmma_16x16_batched_softmax_warp_kernelPK6__halfS1_S1_PfiiiiiE7s_probs[1024];
	// demoted variable
	.shared .align 2 .b8 _ZZ54flashattn_fused_wmma_16x16_batched_softmax_warp_kernelPK6__halfS1_S1_PfiiiiiE7sP_half[512];
	// demoted variable
	.shared .align 4 .b8 _ZZ54flashattn_fused_wmma_16x16_batched_softmax_warp_kernelPK6__halfS1_S1_PfiiiiiE5s_out[1024];
	ld.param.u64 	%rd25, [_Z54flashattn_fused_wmma_16x16_batched_softmax_warp_kernelPK6__halfS1_S1_Pfiiiii_param_0];
	ld.param.u64 	%rd26, [_Z54flashattn_fused_wmma_16x16_batched_softmax_warp_kernelPK6__halfS1_S1_Pfiiiii_param_1];
	ld.param.u64 	%rd27, [_Z54flashattn_fused_wmma_16x16_batched_softmax_warp_kernelPK6__halfS1_S1_Pfiiiii_param_2];
	ld.param.u64 	%rd28, [_Z54flashattn_fused_wmma_16x16_batched_softmax_warp_kernelPK6__halfS1_S1_Pfiiiii_param_3];
	ld.param.u32 	%r149, [_Z54flashattn_fused_wmma_16x16_batched_softmax_warp_kernelPK6__halfS1_S1_Pfiiiii_param_4];
	ld.param.u32 	%r145, [_Z54flashattn_fused_wmma_16x16_batched_softmax_warp_kernelPK6__halfS1_S1_Pfiiiii_param_5];
	ld.param.u32 	%r146, [_Z54flashattn_fused_wmma_16x16_batched_softmax_warp_kernelPK6__halfS1_S1_Pfiiiii_param_6];
	ld.param.u32 	%r147, [_Z54flashattn_fused_wmma_16x16_batched_softmax_warp_kernelPK6__halfS1_S1_Pfiiiii_param_7];
	ld.param.u32 	%r148, [_Z54flashattn_fused_wmma_16x16_batched_softmax_warp_kernelPK6__halfS1_S1_Pfiiiii_param_8];
	cvta.to.global.u64 	%rd1, %rd25;
	cvta.to.global.u64 	%rd2, %rd26;
	cvta.to.global.u64 	%rd3, %rd27;
	cvta.to.global.u64 	%rd4, %rd28;
	mov.u32 	%r1, %ctaid.x;
	setp.ge.s32 	%p1, %r1, %r149;
	@%p1 bra 	$L__BB0_45;
	mov.u32 	%r2, %tid.x;
	and.b32  	%r347, %r2, 31;
	mul.lo.s32 	%r150, %r145, %r1;
	cvt.s64.s32 	%rd5, %r150;
	mul.lo.s32 	%r151, %r146, %r1;
	cvt.s64.s32 	%rd6, %r151;
	mul.lo.s32 	%r152, %r147, %r1;
	cvt.s64.s32 	%rd7, %r152;
	mul.lo.s32 	%r153, %r148, %r1;
	cvt.s64.s32 	%rd8, %r153;
	mov.u32 	%r4, %ntid.x;
	add.s32 	%r154, %r4, %r347;
	max.u32 	%r155, %r154, 256;
	setp.lt.u32 	%p2, %r154, 256;
	selp.u32 	%r156, 1, 0, %p2;
	add.s32 	%r157, %r154, %r156;
	sub.s32 	%r158, %r155, %r157;
	div.u32 	%r159, %r158, %r4;
	add.s32 	%r5, %r159, %r156;
	and.b32  	%r6, %r5, 3;
	setp.eq.s32 	%p3, %r6, 3;
	mov.u32 	%r315, %r347;
	@%p3 bra 	$L__BB0_4;
	cvt.u64.u32 	%rd29, %r2;
	and.b64  	%rd30, %rd29, 31;
	add.s64 	%rd31, %rd5, %rd30;
	shl.b64 	%rd32, %rd31, 1;
	add.s64 	%rd109, %rd1, %rd32;
	mul.wide.u32 	%rd10, %r4, 2;
	shl.b32 	%r160, %r347, 1;
	mov.u32 	%r161, _ZZ54flashattn_fused_wmma_16x16_batched_softmax_warp_kernelPK6__halfS1_S1_PfiiiiiE2sQ;
	add.s32 	%r309, %r161, %r160;
	shl.b32 	%r8, %r4, 1;
	add.s32 	%r162, %r5, 1;
	and.b32  	%r163, %r162, 3;
	neg.s32 	%r308, %r163;
	mad.lo.s32 	%r315, %r4, %r163, %r347;
$L__BB0_3:
	.pragma "nounroll";
	ld.global.nc.u16 	%rs1, [%rd109];
	st.shared.u16 	[%r309], %rs1;
	add.s64 	%rd109, %rd109, %rd10;
	add.s32 	%r309, %r309, %r8;
	add.s32 	%r308, %r308, 1;
	setp.ne.s32 	%p4, %r308, 0;
	@%p4 bra 	$L__BB0_3;
$L__BB0_4:
	setp.lt.u32 	%p5, %r5, 3;
	@%p5 bra 	$L__BB0_7;
	shl.b32 	%r16, %r4, 1;
	add.s32 	%r314, %r315, %r16;
	mad.lo.s32 	%r313, %r4, 3, %r315;
	add.s32 	%r312, %r4, %r315;
	shl.b32 	%r164, %r315, 1;
	mov.u32 	%r165, _ZZ54flashattn_fused_wmma_16x16_batched_softmax_warp_kernelPK6__halfS1_S1_PfiiiiiE2sQ;
	add.s32 	%r311, %r165, %r164;
$L__BB0_6:
	cvt.u64.u32 	%rd33, %r315;
	add.s64 	%rd34, %rd33, %rd5;
	shl.b64 	%rd35, %rd34, 1;
	add.s64 	%rd36, %rd1, %rd35;
	ld.global.nc.u16 	%rs2, [%rd36];
	st.shared.u16 	[%r311], %rs2;
	add.s32 	%r166, %r315, %r4;
	add.s32 	%r167, %r311, %r16;
	cvt.u64.u32 	%rd37, %r312;
	add.s64 	%rd38, %rd37, %rd5;
	shl.b64 	%rd39, %rd38, 1;
	add.s64 	%rd40, %rd1, %rd39;
	ld.global.nc.u16 	%rs3, [%rd40];
	st.shared.u16 	[%r167], %rs3;
	add.s32 	%r168, %r166, %r4;
	shl.b32 	%r169, %r4, 2;
	add.s32 	%r170, %r311, %r169;
	cvt.u64.u32 	%rd41, %r314;
	add.s64 	%rd42, %rd41, %rd5;
	shl.b64 	%rd43, %rd42, 1;
	add.s64 	%rd44, %rd1, %rd43;
	ld.global.nc.u16 	%rs4, [%rd44];
	st.shared.u16 	[%r170], %rs4;
	add.s32 	%r171, %r168, %r4;
	mad.lo.s32 	%r172, %r4, 6, %r311;
	cvt.u64.u32 	%rd45, %r313;
	add.s64 	%rd46, %rd45, %rd5;
	shl.b64 	%rd47, %rd46, 1;
	add.s64 	%rd48, %rd1, %rd47;
	ld.global.nc.u16 	%rs5, [%rd48];
	st.shared.u16 	[%r172], %rs5;
	add.s32 	%r315, %r171, %r4;
	add.s32 	%r314, %r314, %r169;
	add.s32 	%r313, %r313, %r169;
	add.s32 	%r312, %r312, %r169;
	shl.b32 	%r173, %r4, 3;
	add.s32 	%r311, %r311, %r173;
	setp.lt.u32 	%p6, %r315, 256;
	@%p6 bra 	$L__BB0_6;
$L__BB0_7:
	setp.eq.s32 	%p7, %r6, 3;
	mov.u32 	%r323, %r347;
	@%p7 bra 	$L__BB0_10;
	cvt.u64.u32 	%rd49, %r2;
	and.b64  	%rd50, %rd49, 31;
	add.s64 	%rd51, %rd6, %rd50;
	shl.b64 	%rd52, %rd51, 1;
	add.s64 	%rd110, %rd2, %rd52;
	mul.wide.u32 	%rd14, %r4, 2;
	shl.b32 	%r174, %r347, 1;
	mov.u32 	%r175, _ZZ54flashattn_fused_wmma_16x16_batched_softmax_warp_kernelPK6__halfS1_S1_PfiiiiiE2sK;
	add.s32 	%r317, %r175, %r174;
	shl.b32 	%r32, %r4, 1;
	add.s32 	%r176, %r5, 1;
	and.b32  	%r177, %r176, 3;
	neg.s32 	%r316, %r177;
	mad.lo.s32 	%r323, %r4, %r177, %r347;
$L__BB0_9:
	.pragma "nounroll";
	ld.global.nc.u16 	%rs6, [%rd110];
	st.shared.u16 	[%r317], %rs6;
	add.s64 	%rd110, %rd110, %rd14;
	add.s32 	%r317, %r317, %r32;
	add.s32 	%r316, %r316, 1;
	setp.ne.s32 	%p8, %r316, 0;
	@%p8 bra 	$L__BB0_9;
$L__BB0_10:
	setp.lt.u32 	%p9, %r5, 3;
	@%p9 bra 	$L__BB0_13;
	shl.b32 	%r40, %r4, 1;
	add.s32 	%r322, %r323, %r40;
	shl.b32 	%r42, %r4, 2;
	mad.lo.s32 	%r321, %r4, 3, %r323;
	add.s32 	%r320, %r4, %r323;
	shl.b32 	%r178, %r323, 1;
	mov.u32 	%r179, _ZZ54flashattn_fused_wmma_16x16_batched_softmax_warp_kernelPK6__halfS1_S1_PfiiiiiE2sK;
	add.s32 	%r319, %r179, %r178;
	shl.b32 	%r46, %r4, 3;
	mul.lo.s32 	%r47, %r4, 6;
$L__BB0_12:
	cvt.u64.u32 	%rd53, %r323;
	add.s64 	%rd54, %rd53, %rd6;
	shl.b64 	%rd55, %rd54, 1;
	add.s64 	%rd56, %rd2, %rd55;
	ld.global.nc.u16 	%rs7, [%rd56];
	st.shared.u16 	[%r319], %rs7;
	add.s32 	%r180, %r323, %r4;
	add.s32 	%r181, %r319, %r40;
	cvt.u64.u32 	%rd57, %r320;
	add.s64 	%rd58, %rd57, %rd6;
	shl.b64 	%rd59, %rd58, 1;
	add.s64 	%rd60, %rd2, %rd59;
	ld.global.nc.u16 	%rs8, [%rd60];
	st.shared.u16 	[%r181], %rs8;
	add.s32 	%r182, %r180, %r4;
	add.s32 	%r183, %r319, %r42;
	cvt.u64.u32 	%rd61, %r322;
	add.s64 	%rd62, %rd61, %rd6;
	shl.b64 	%rd63, %rd62, 1;
	add.s64 	%rd64, %rd2, %rd63;
	ld.global.nc.u16 	%rs9, [%rd64];
	st.shared.u16 	[%r183], %rs9;
	add.s32 	%r184, %r182, %r4;
	add.s32 	%r185, %r319, %r47;
	cvt.u64.u32 	%rd65, %r321;
	add.s64 	%rd66, %rd65, %rd6;
	shl.b64 	%rd67, %rd66, 1;
	add.s64 	%rd68, %rd2, %rd67;
	ld.global.nc.u16 	%rs10, [%rd68];
	st.shared.u16 	[%r185], %rs10;
	add.s32 	%r323, %r184, %r4;
	add.s32 	%r322, %r322, %r42;
	add.s32 	%r321, %r321, %r42;
	add.s32 	%r320, %r320, %r42;
	add.s32 	%r319, %r319, %r46;
	setp.lt.u32 	%p10, %r323, 256;
	@%p10 bra 	$L__BB0_12;
$L__BB0_13:
	add.s32 	%r186, %r5, 1;
	and.b32  	%r58, %r186, 3;
	setp.eq.s32 	%p11, %r6, 3;
	mov.u32 	%r331, %r347;
	@%p11 bra 	$L__BB0_16;
	cvt.u64.u32 	%rd69, %r2;
	and.b64  	%rd70, %rd69, 31;
	add.s64 	%rd71, %rd7, %rd70;
	shl.b64 	%rd72, %rd71, 1;
	add.s64 	%rd111, %rd3, %rd72;
	mul.wide.u32 	%rd18, %r4, 2;
	shl.b32 	%r187, %r347, 1;
	mov.u32 	%r188, _ZZ54flashattn_fused_wmma_16x16_batched_softmax_warp_kernelPK6__halfS1_S1_PfiiiiiE2sV;
	add.s32 	%r325, %r188, %r187;
	shl.b32 	%r60, %r4, 1;
	neg.s32 	%r324, %r58;
	mad.lo.s32 	%r331, %r4, %r58, %r347;
$L__BB0_15:
	.pragma "nounroll";
	ld.global.nc.u16 	%rs11, [%rd111];
	st.shared.u16 	[%r325], %rs11;
	add.s64 	%rd111, %rd111, %rd18;
	add.s32 	%r325, %r325, %r60;
	add.s32 	%r324, %r324, 1;
	setp.ne.s32 	%p12, %r324, 0;
	@%p12 bra 	$L__BB0_15;
$L__BB0_16:
	setp.lt.u32 	%p13, %r5, 3;
	@%p13 bra 	$L__BB0_19;
	shl.b32 	%r68, %r4, 1;
	add.s32 	%r330, %r331, %r68;
	shl.b32 	%r70, %r4, 2;
	mad.lo.s32 	%r329, %r4, 3, %r331;
	add.s32 	%r328, %r4, %r331;
	shl.b32 	%r189, %r331, 1;
	mov.u32 	%r190, _ZZ54flashattn_fused_wmma_16x16_batched_softmax_warp_kernelPK6__halfS1_S1_PfiiiiiE2sV;
	add.s32 	%r327, %r190, %r189;
	shl.b32 	%r74, %r4, 3;
	mul.lo.s32 	%r75, %r4, 6;
$L__BB0_18:
	cvt.u64.u32 	%rd73, %r331;
	add.s64 	%rd74, %rd73, %rd7;
	shl.b64 	%rd75, %rd74, 1;
	add.s64 	%rd76, %rd3, %rd75;
	ld.global.nc.u16 	%rs12, [%rd76];
	st.shared.u16 	[%r327], %rs12;
	add.s32 	%r191, %r331, %r4;
	add.s32 	%r192, %r327, %r68;
	cvt.u64.u32 	%rd77, %r328;
	add.s64 	%rd78, %rd77, %rd7;
	shl.b64 	%rd79, %rd78, 1;
	add.s64 	%rd80, %rd3, %rd79;
	ld.global.nc.u16 	%rs13, [%rd80];
	st.shared.u16 	[%r192], %rs13;
	add.s32 	%r193, %r191, %r4;
	add.s32 	%r194, %r327, %r70;
	cvt.u64.u32 	%rd81, %r330;
	add.s64 	%rd82, %rd81, %rd7;
	shl.b64 	%rd83, %rd82, 1;
	add.s64 	%rd84, %rd3, %rd83;
	ld.global.nc.u16 	%rs14, [%rd84];
	st.shared.u16 	[%r194], %rs14;
	add.s32 	%r195, %r193, %r4;
	add.s32 	%r196, %r327, %r75;
	cvt.u64.u32 	%rd85, %r329;
	add.s64 	%rd86, %rd85, %rd7;
	shl.b64 	%rd87, %rd86, 1;
	add.s64 	%rd88, %rd3, %rd87;
	ld.global.nc.u16 	%rs15, [%rd88];
	st.shared.u16 	[%r196], %rs15;
	add.s32 	%r331, %r195, %r4;
	add.s32 	%r330, %r330, %r70;
	add.s32 	%r329, %r329, %r70;
	add.s32 	%r328, %r328, %r70;
	add.s32 	%r327, %r327, %r74;
	setp.lt.u32 	%p14, %r331, 256;
	@%p14 bra 	$L__BB0_18;
$L__BB0_19:
	bar.sync 	0;
	mov.u32 	%r198, _ZZ54flashattn_fused_wmma_16x16_batched_softmax_warp_kernelPK6__halfS1_S1_PfiiiiiE2sQ;
	mov.b32 	%r199, 16;
	wmma.load.a.sync.aligned.row.m16n16k16.shared.f16 	{%r200, %r201, %r202, %r203, %r204, %r205, %r206, %r207}, [%r198], %r199;
	mov.u32 	%r208, _ZZ54flashattn_fused_wmma_16x16_batched_softmax_warp_kernelPK6__halfS1_S1_PfiiiiiE2sK;
	wmma.load.b.sync.aligned.col.m16n16k16.shared.f16 	{%r209, %r210, %r211, %r212, %r213, %r214, %r215, %r216}, [%r208], %r199;
	mov.f32 	%f13, 0f00000000;
	wmma.mma.sync.aligned.row.col.m16n16k16.f32.f32 {%f14, %f15, %f16, %f17, %f18, %f19, %f20, %f21}, {%r200, %r201, %r202, %r203, %r204, %r205, %r206, %r207}, {%r209, %r210, %r211, %r212, %r213, %r214, %r215, %r216}, {%f13, %f13, %f13, %f13, %f13, %f13, %f13, %f13};
	mov.u32 	%r217, _ZZ54flashattn_fused_wmma_16x16_batched_softmax_warp_kernelPK6__halfS1_S1_PfiiiiiE8s_scores;
	wmma.store.d.sync.aligned.row.m16n16k16.shared.f32 	[%r217], {%f14, %f15, %f16, %f17, %f18, %f19, %f20, %f21}, %r199;
	bar.sync 	0;
	mov.b32 	%r332, 0;
	mov.u32 	%r232, _ZZ54flashattn_fused_wmma_16x16_batched_softmax_warp_kernelPK6__halfS1_S1_PfiiiiiE7s_probs;
$L__BB0_20:
	setp.gt.u32 	%p15, %r347, 15;
	shl.b32 	%r218, %r332, 4;
	add.s32 	%r87, %r218, %r347;
	shl.b32 	%r219, %r87, 2;
	add.s32 	%r88, %r217, %r219;
	mov.f32 	%f91, 0fF149F2CA;
	@%p15 bra 	$L__BB0_22;
	ld.shared.f32 	%f23, [%r88];
	mul.f32 	%f91, %f23, 0f3E800000;
$L__BB0_22:
	setp.gt.u32 	%p16, %r347, 15;
	mov.b32 	%r221, %f91;
	shfl.sync.bfly.b32	%r222|%p17, %r221, 16, 31, -1;
	mov.b32 	%f25, %r222;
	max.f32 	%f26, %f91, %f25;
	mov.b32 	%r223, %f26;
	shfl.sync.bfly.b32	%r224|%p18, %r223, 8, 31, -1;
	mov.b32 	%f27, %r224;
	max.f32 	%f28, %f26, %f27;
	mov.b32 	%r225, %f28;
	shfl.sync.bfly.b32	%r226|%p19, %r225, 4, 31, -1;
	mov.b32 	%f29, %r226;
	max.f32 	%f30, %f28, %f29;
	mov.b32 	%r227, %f30;
	shfl.sync.bfly.b32	%r228|%p20, %r227, 2, 31, -1;
	mov.b32 	%f31, %r228;
	max.f32 	%f32, %f30, %f31;
	mov.b32 	%r229, %f32;
	shfl.sync.bfly.b32	%r230|%p21, %r229, 1, 31, -1;
	mov.b32 	%f33, %r230;
	max.f32 	%f3, %f32, %f33;
	add.s32 	%r89, %r232, %r219;
	mov.f32 	%f92, 0f00000000;
	@%p16 bra 	$L__BB0_24;
	sub.f32 	%f34, %f91, %f3;
	mul.f32 	%f35, %f34, 0f3FB8AA3B;
	ex2.approx.f32 	%f92, %f35;
	st.shared.f32 	[%r89], %f92;
$L__BB0_24:
	setp.gt.u32 	%p22, %r347, 15;
	mov.b32 	%r233, %f92;
	shfl.sync.bfly.b32	%r234|%p23, %r233, 16, 31, -1;
	mov.b32 	%f36, %r234;
	add.f32 	%f37, %f92, %f36;
	mov.b32 	%r235, %f37;
	shfl.sync.bfly.b32	%r236|%p24, %r235, 8, 31, -1;
	mov.b32 	%f38, %r236;
	add.f32 	%f39, %f37, %f38;
	mov.b32 	%r237, %f39;
	shfl.sync.bfly.b32	%r238|%p25, %r237, 4, 31, -1;
	mov.b32 	%f40, %r238;
	add.f32 	%f41, %f39, %f40;
	mov.b32 	%r239, %f41;
	shfl.sync.bfly.b32	%r240|%p26, %r239, 2, 31, -1;
	mov.b32 	%f42, %r240;
	add.f32 	%f43, %f41, %f42;
	mov.b32 	%r241, %f43;
	shfl.sync.bfly.b32	%r242|%p27, %r241, 1, 31, -1;
	mov.b32 	%f44, %r242;
	add.f32 	%f6, %f43, %f44;
	@%p22 bra 	$L__BB0_26;
	ld.shared.f32 	%f45, [%r89];
	div.rn.f32 	%f46, %f45, %f6;
	st.shared.f32 	[%r89], %f46;
$L__BB0_26:
	setp.gt.u32 	%p28, %r347, 15;
	mov.f32 	%f93, 0fF149F2CA;
	@%p28 bra 	$L__BB0_28;
	ld.shared.f32 	%f48, [%r88+64];
	mul.f32 	%f93, %f48, 0f3E800000;
$L__BB0_28:
	setp.gt.u32 	%p29, %r347, 15;
	mov.b32 	%r243, %f93;
	shfl.sync.bfly.b32	%r244|%p30, %r243, 16, 31, -1;
	mov.b32 	%f50, %r244;
	max.f32 	%f51, %f93, %f50;
	mov.b32 	%r245, %f51;
	shfl.sync.bfly.b32	%r246|%p31, %r245, 8, 31, -1;
	mov.b32 	%f52, %r246;
	max.f32 	%f53, %f51, %f52;
	mov.b32 	%r247, %f53;
	shfl.sync.bfly.b32	%r248|%p32, %r247, 4, 31, -1;
	mov.b32 	%f54, %r248;
	max.f32 	%f55, %f53, %f54;
	mov.b32 	%r249, %f55;
	shfl.sync.bfly.b32	%r250|%p33, %r249, 2, 31, -1;
	mov.b32 	%f56, %r250;
	max.f32 	%f57, %f55, %f56;
	mov.b32 	%r251, %f57;
	shfl.sync.bfly.b32	%r252|%p34, %r251, 1, 31, -1;
	mov.b32 	%f58, %r252;
	max.f32 	%f9, %f57, %f58;
	mov.f32 	%f94, 0f00000000;
	@%p29 bra 	$L__BB0_30;
	sub.f32 	%f59, %f93, %f9;
	mul.f32 	%f60, %f59, 0f3FB8AA3B;
	ex2.approx.f32 	%f94, %f60;
	st.shared.f32 	[%r89+64], %f94;
$L__BB0_30:
	setp.gt.u32 	%p35, %r347, 15;
	mov.b32 	%r253, %f94;
	shfl.sync.bfly.b32	%r254|%p36, %r253, 16, 31, -1;
	mov.b32 	%f61, %r254;
	add.f32 	%f62, %f94, %f61;
	mov.b32 	%r255, %f62;
	shfl.sync.bfly.b32	%r256|%p37, %r255, 8, 31, -1;
	mov.b32 	%f63, %r256;
	add.f32 	%f64, %f62, %f63;
	mov.b32 	%r257, %f64;
	shfl.sync.bfly.b32	%r258|%p38, %r257, 4, 31, -1;
	mov.b32 	%f65, %r258;
	add.f32 	%f66, %f64, %f65;
	mov.b32 	%r259, %f66;
	shfl.sync.bfly.b32	%r260|%p39, %r259, 2, 31, -1;
	mov.b32 	%f67, %r260;
	add.f32 	%f68, %f66, %f67;
	mov.b32 	%r261, %f68;
	shfl.sync.bfly.b32	%r262|%p40, %r261, 1, 31, -1;
	mov.b32 	%f69, %r262;
	add.f32 	%f12, %f68, %f69;
	@%p35 bra 	$L__BB0_32;
	ld.shared.f32 	%f70, [%r89+64];
	div.rn.f32 	%f71, %f70, %f12;
	st.shared.f32 	[%r89+64], %f71;
$L__BB0_32:
	add.s32 	%r332, %r332, 2;
	setp.ne.s32 	%p41, %r332, 16;
	@%p41 bra 	$L__BB0_20;
	setp.eq.s32 	%p42, %r6, 3;
	bar.sync 	0;
	mov.u32 	%r339, %r347;
	@%p42 bra 	$L__BB0_36;
	shl.b32 	%r263, %r347, 1;
	mov.u32 	%r264, _ZZ54flashattn_fused_wmma_16x16_batched_softmax_warp_kernelPK6__halfS1_S1_PfiiiiiE7sP_half;
	add.s32 	%r335, %r264, %r263;
	shl.b32 	%r92, %r4, 1;
	shl.b32 	%r265, %r347, 2;
	add.s32 	%r334, %r232, %r265;
	shl.b32 	%r94, %r4, 2;
	neg.s32 	%r333, %r58;
	mad.lo.s32 	%r339, %r4, %r58, %r347;
$L__BB0_35:
	.pragma "nounroll";
	ld.shared.f32 	%f72, [%r334];
	// begin inline asm
	{  cvt.rn.f16.f32 %rs16, %f72;}

	// end inline asm
	st.shared.u16 	[%r335], %rs16;
	add.s32 	%r335, %r335, %r92;
	add.s32 	%r334, %r334, %r94;
	add.s32 	%r333, %r333, 1;
	setp.ne.s32 	%p43, %r333, 0;
	@%p43 bra 	$L__BB0_35;
$L__BB0_36:
	setp.lt.u32 	%p44, %r5, 3;
	@%p44 bra 	$L__BB0_39;
	shl.b32 	%r104, %r4, 2;
	shl.b32 	%r105, %r4, 1;
	shl.b32 	%r267, %r339, 1;
	mov.u32 	%r268, _ZZ54flashattn_fused_wmma_16x16_batched_softmax_warp_kernelPK6__halfS1_S1_PfiiiiiE7sP_half;
	add.s32 	%r338, %r268, %r267;
	shl.b32 	%r107, %r4, 3;
	mul.lo.s32 	%r108, %r4, 6;
	shl.b32 	%r269, %r339, 2;
	add.s32 	%r337, %r232, %r269;
	shl.b32 	%r110, %r4, 4;
	mul.lo.s32 	%r111, %r4, 12;
$L__BB0_38:
	ld.shared.f32 	%f73, [%r337];
	// begin inline asm
	{  cvt.rn.f16.f32 %rs17, %f73;}

	// end inline asm
	st.shared.u16 	[%r338], %rs17;
	add.s32 	%r271, %r337, %r104;
	ld.shared.f32 	%f74, [%r271];
	// begin inline asm
	{  cvt.rn.f16.f32 %rs18, %f74;}

	// end inline asm
	add.s32 	%r272, %r338, %r105;
	st.shared.u16 	[%r272], %rs18;
	add.s32 	%r273, %r337, %r107;
	ld.shared.f32 	%f75, [%r273];
	// begin inline asm
	{  cvt.rn.f16.f32 %rs19, %f75;}

	// end inline asm
	add.s32 	%r274, %r338, %r104;
	st.shared.u16 	[%r274], %rs19;
	add.s32 	%r275, %r337, %r111;
	ld.shared.f32 	%f76, [%r275];
	// begin inline asm
	{  cvt.rn.f16.f32 %rs20, %f76;}

	// end inline asm
	add.s32 	%r276, %r338, %r108;
	st.shared.u16 	[%r276], %rs20;
	add.s32 	%r339, %r339, %r104;
	add.s32 	%r338, %r338, %r107;
	add.s32 	%r337, %r337, %r110;
	setp.lt.u32 	%p45, %r339, 256;
	@%p45 bra 	$L__BB0_38;
$L__BB0_39:
	setp.eq.s32 	%p46, %r6, 3;
	bar.sync 	0;
	mov.u32 	%r277, _ZZ54flashattn_fused_wmma_16x16_batched_softmax_warp_kernelPK6__halfS1_S1_PfiiiiiE7sP_half;
	mov.b32 	%r278, 16;
	wmma.load.a.sync.aligned.row.m16n16k16.shared.f16 	{%r279, %r280, %r281, %r282, %r283, %r284, %r285, %r286}, [%r277], %r278;
	mov.u32 	%r287, _ZZ54flashattn_fused_wmma_16x16_batched_softmax_warp_kernelPK6__halfS1_S1_PfiiiiiE2sV;
	wmma.load.b.sync.aligned.row.m16n16k16.shared.f16 	{%r288, %r289, %r290, %r291, %r292, %r293, %r294, %r295}, [%r287], %r278;
	mov.f32 	%f77, 0f00000000;
	wmma.mma.sync.aligned.row.row.m16n16k16.f32.f32 {%f78, %f79, %f80, %f81, %f82, %f83, %f84, %f85}, {%r279, %r280, %r281, %r282, %r283, %r284, %r285, %r286}, {%r288, %r289, %r290, %r291, %r292, %r293, %r294, %r295}, {%f77, %f77, %f77, %f77, %f77, %f77, %f77, %f77};
	mov.u32 	%r296, _ZZ54flashattn_fused_wmma_16x16_batched_softmax_warp_kernelPK6__halfS1_S1_PfiiiiiE5s_out;
	wmma.store.d.sync.aligned.row.m16n16k16.shared.f32 	[%r296], {%f78, %f79, %f80, %f81, %f82, %f83, %f84, %f85}, %r278;
	bar.sync 	0;
	@%p46 bra 	$L__BB0_42;
	cvt.u64.u32 	%rd89, %r2;
	and.b64  	%rd90, %rd89, 31;
	add.s64 	%rd91, %rd8, %rd90;
	shl.b64 	%rd92, %rd91, 2;
	add.s64 	%rd112, %rd4, %rd92;
	mul.wide.u32 	%rd22, %r4, 4;
	shl.b32 	%r297, %r347, 2;
	add.s32 	%r341, %r296, %r297;
	shl.b32 	%r119, %r4, 2;
	neg.s32 	%r340, %r58;
	mad.lo.s32 	%r347, %r4, %r58, %r347;
$L__BB0_41:
	.pragma "nounroll";
	ld.shared.f32 	%f86, [%r341];
	st.global.f32 	[%rd112], %f86;
	add.s64 	%rd112, %rd112, %rd22;
	add.s32 	%r341, %r341, %r119;
	add.s32 	%r340, %r340, 1;
	setp.ne.s32 	%p47, %r340, 0;
	@%p47 bra 	$L__BB0_41;
$L__BB0_42:
	setp.lt.u32 	%p48, %r5, 3;
	@%p48 bra 	$L__BB0_45;
	shl.b32 	%r299, %r4, 1;
	add.s32 	%r346, %r347, %r299;
	shl.b32 	%r128, %r4, 2;
	mad.lo.s32 	%r345, %r4, 3, %r347;
	add.s32 	%r344, %r4, %r347;
	shl.b32 	%r300, %r347, 2;
	add.s32 	%r343, %r296, %r300;
	shl.b32 	%r132, %r4, 4;
	shl.b32 	%r133, %r4, 3;
	mul.lo.s32 	%r134, %r4, 12;
$L__BB0_44:
	ld.shared.f32 	%f87, [%r343];
	cvt.u64.u32 	%rd93, %r347;
	add.s64 	%rd94, %rd93, %rd8;
	shl.b64 	%rd95, %rd94, 2;
	add.s64 	%rd96, %rd4, %rd95;
	st.global.f32 	[%rd96], %f87;
	add.s32 	%r302, %r347, %r4;
	add.s32 	%r303, %r343, %r128;
	ld.shared.f32 	%f88, [%r303];
	cvt.u64.u32 	%rd97, %r344;
	add.s64 	%rd98, %rd97, %rd8;
	shl.b64 	%rd99, %rd98, 2;
	add.s64 	%rd100, %rd4, %rd99;
	st.global.f32 	[%rd100], %f88;
	add.s32 	%r304, %r302, %r4;
	add.s32 	%r305, %r343, %r133;
	ld.shared.f32 	%f89, [%r305];
	cvt.u64.u32 	%rd101, %r346;
	add.s64 	%rd102, %rd101, %rd8;
	shl.b64 	%rd103, %rd102, 2;
	add.s64 	%rd104, %rd4, %rd103;
	st.global.f32 	[%rd104], %f89;
	add.s32 	%r306, %r304, %r4;
	add.s32 	%r307, %r343, %r134;
	ld.shared.f32 	%f90, [%r307];
	cvt.u64.u32 	%rd105, %r345;
	add.s64 	%rd106, %rd105, %rd8;
	shl.b64 	%rd107, %rd106, 2;
	add.s64 	%rd108, %rd4, %rd107;
	st.global.f32 	[%rd108], %f90;
	add.s32 	%r347, %r306, %r4;
	add.s32 	%r346, %r346, %r128;
	add.s32 	%r345, %r345, %r128;
	add.s32 	%r344, %r344, %r128;
	add.s32 	%r343, %r343, %r132;
	setp.lt.u32 	%p49, %r347, 256;
	@%p49 bra 	$L__BB0_44;
$L__BB0_45:
	ret;

}


// ===== COMPILED SASS (sm_100) =====

	.target	sm_100

	.elftype	@"ET_EXEC"


//--------------------- .note.nv.tkinfo           --------------------------
	.section	.note.nv.tkinfo,"",@"SHT_NOTE"
	.sectionflags	@"SHF_NOTE_NV_TKINFO"
	.tkinfo
        /*0018*/ 	.word	0x00000002
        /*0030*/ 	.string	""
        /*0030*/ 	.string	"ptxas"
        /*0030*/ 	.string	"Cuda compilation tools, release 13.0, V13.0.88"
        /*0030*/ 	.string	"Build cuda_13.0.r13.0/compiler.36424714_0"
        /*0030*/ 	.string	"-arch sm_100 -m 64 "



//--------------------- .note.nv.cuinfo           --------------------------
	.section	.note.nv.cuinfo,"",@"SHT_NOTE"
	.sectionflags	@"SHF_NOTE_NV_CUINFO"
        /*0018*/ 	.short	0x0002
        /*001a*/ 	.short	0x0064
        /*001c*/ 	.short	0x0082
	.zero		2


//--------------------- .nv.info                  --------------------------
	.section	.nv.info,"",@"SHT_CUDA_INFO"
	.align	4


	//----- nvinfo : EIATTR_REGCOUNT
	.align		4
        /*0000*/ 	.byte	0x04, 0x2f
        /*0002*/ 	.short	(.L_1 - .L_0)
	.align		4
.L_0:
        /*0004*/ 	.word	index@(_Z54flashattn_fused_wmma_16x16_batched_softmax_warp_kernelPK6__halfS1_S1_Pfiiiii)
        /*0008*/ 	.word	0x0000001e


	//----- nvinfo : EIATTR_FRAME_SIZE
	.align		4
.L_1:
        /*000c*/ 	.byte	0x04, 0x11
        /*000e*/ 	.short	(.L_3 - .L_2)
	.align		4
.L_2:
        /*0010*/ 	.word	index@($__internal_0_$__cuda_sm3x_div_rn_noftz_f32_slowpath)
        /*0014*/ 	.word	0x00000000


	//----- nvinfo : EIATTR_FRAME_SIZE
	.align		4
.L_3:
        /*0018*/ 	.byte	0x04, 0x11
        /*001a*/ 	.short	(.L_5 - .L_4)
	.align		4
.L_4:
        /*001c*/ 	.word	index@(_Z54flashattn_fused_wmma_16x16_batched_softmax_warp_kernelPK6__halfS1_S1_Pfiiiii)
        /*0020*/ 	.word	0x00000000


	//----- nvinfo : EIATTR_MIN_STACK_SIZE
	.align		4
.L_5:
        /*0024*/ 	.byte	0x04, 0x12
        /*0026*/ 	.short	(.L_7 - .L_6)
	.align		4
.L_6:
        /*0028*/ 	.word	index@(_Z54flashattn_fused_wmma_16x16_batched_softmax_warp_kernelPK6__halfS1_S1_Pfiiiii)
        /*002c*/ 	.word	0x00000000
.L_7:


//--------------------- .nv.compat                --------------------------
	.section	.nv.compat,"",@"SHT_CUDA_COMPAT_INFO"
	.align	4
        /*0000*/ 	.byte	0x02, 0x09, 0x00, 0x00, 0x02, 0x02, 0x01, 0x00, 0x02, 0x05, 0x05, 0x00, 0x03, 0x07, 0x01, 0x01
        /*0010*/ 	.byte	0x02, 0x03, 0x00, 0x00, 0x02, 0x06, 0x01, 0x00, 0x04, 0x0b, 0x08, 0x00, 0x01, 0x00, 0x00, 0x00
        /*0020*/ 	.byte	0x00, 0x00, 0x00, 0x00


//--------------------- .nv.info._Z54flashattn_fused_wmma_16x16_batched_softmax_warp_kernelPK6__halfS1_S1_Pfiiiii --------------------------
	.section	.nv.info._Z54flashattn_fused_wmma_16x16_batched_softmax_warp_kernelPK6__halfS1_S1_Pfiiiii,"",@"SHT_CUDA_INFO"
	.sectionflags	@""
	.align	4


	//----- nvinfo : EIATTR_CUDA_API_VERSION
	.align		4
        /*0000*/ 	.byte	0x04, 0x37
        /*0002*/ 	.short	(.L_9 - .L_8)
.L_8:
        /*0004*/ 	.word	0x00000082


	//----- nvinfo : EIATTR_KPARAM_INFO
	.align		4
.L_9:
        /*0008*/ 	.byte	0x04, 0x17
        /*000a*/ 	.short	(.L_11 - .L_10)
.L_10:
        /*000c*/ 	.word	0x00000000
        /*0010*/ 	.short	0x0008
        /*0012*/ 	.short	0x0030
        /*0014*/ 	.byte	0x00, 0xf0, 0x11, 0x00


	//----- nvinfo : EIATTR_KPARAM_INFO
	.align		4
.L_11:
        /*0018*/ 	.byte	0x04, 0x17
        /*001a*/ 	.short	(.L_13 - .L_12)
.L_12:
        /*001c*/ 	.word	0x00000000
        /*0020*/ 	.short	0x0007
        /*0022*/ 	.short	0x002c
        /*0024*/ 	.byte	0x00, 0xf0, 0x11, 0x00


	//----- nvinfo : EIATTR_KPARAM_INFO
	.align		4
.L_13:
        /*0028*/ 	.byte	0x04, 0x17
        /*002a*/ 	.short	(.L_15 - .L_14)
.L_14:
        /*002c*/ 	.word	0x00000000
        /*0030*/ 	.short	0x0006
        /*0032*/ 	.short	0x0028
        /*0034*/ 	.byte	0x00, 0xf0, 0x11, 0x00


	//----- nvinfo : EIATTR_KPARAM_INFO
	.align		4
.L_15:
        /*0038*/ 	.byte	0x04, 0x17
        /*003a*/ 	.short	(.L_17 - .L_16)
.L_16:
        /*003c*/ 	.word	0x00000000
        /*0040*/ 	.short	0x0005
        /*0042*/ 	.short	0x0024
        /*0044*/ 	.byte	0x00, 0xf0, 0x11, 0x00


	//----- nvinfo : EIATTR_KPARAM_INFO
	.align		4
.L_17:
        /*0048*/ 	.byte	0x04, 0x17
        /*004a*/ 	.short	(.L_19 - .L_18)
.L_18:
        /*004c*/ 	.word	0x00000000
        /*0050*/ 	.short	0x0004
        /*0052*/ 	.short	0x0020
        /*0054*/ 	.byte	0x00, 0xf0, 0x11, 0x00


	//----- nvinfo : EIATTR_KPARAM_INFO
	.align		4
.L_19:
        /*0058*/ 	.byte	0x04, 0x17
        /*005a*/ 	.short	(.L_21 - .L_20)
.L_20:
        /*005c*/ 	.word	0x00000000
        /*0060*/ 	.short	0x0003
        /*0062*/ 	.short	0x0018
        /*0064*/ 	.byte	0x00, 0xf5, 0x21, 0x00


	//----- nvinfo : EIATTR_KPARAM_INFO
	.align		4
.L_21:
        /*0068*/ 	.byte	0x04, 0x17
        /*006a*/ 	.short	(.L_23 - .L_22)
.L_22:
        /*006c*/ 	.word	0x00000000
        /*0070*/ 	.short	0x0002
        /*0072*/ 	.short	0x0010
        /*0074*/ 	.byte	0x00, 0xf5, 0x21, 0x00


	//----- nvinfo : EIATTR_KPARAM_INFO
	.align		4
.L_23:
        /*0078*/ 	.byte	0x04, 0x17
        /*007a*/ 	.short	(.L_25 - .L_24)
.L_24:
        /*007c*/ 	.word	0x00000000
        /*0080*/ 	.short	0x0001
        /*0082*/ 	.short	0x0008
        /*0084*/ 	.byte	0x00, 0xf5, 0x21, 0x00


	//----- nvinfo : EIATTR_KPARAM_INFO
	.align		4
.L_25:
        /*0088*/ 	.byte	0x04, 0x17
        /*008a*/ 	.short	(.L_27 - .L_26)
.L_26:
        /*008c*/ 	.word	0x00000000
        /*0090*/ 	.short	0x0000
        /*0092*/ 	.short	0x0000
        /*0094*/ 	.byte	0x00, 0xf5, 0x21, 0x00


	//----- nvinfo : EIATTR_SPARSE_MMA_MASK
	.align		4
.L_27:
        /*0098*/ 	.byte	0x03, 0x50
        /*009a*/ 	.short	0x0000


	//----- nvinfo : EIATTR_WMMA_USED
	.align		4
        /*009c*/ 	.byte	0x01, 0x2b
	.zero		2


	//----- nvinfo : EIATTR_MAXREG_COUNT
	.align		4
        /*00a0*/ 	.byte	0x03, 0x1b
        /*00a2*/ 	.short	0x00ff


	//----- nvinfo : EIATTR_NUM_BARRIERS
	.align		4
        /*00a4*/ 	.byte	0x02, 0x4c
        /*00a6*/ 	.byte	0x01
	.zero		1


	//----- nvinfo : EIATTR_MERCURY_ISA_VERSION
	.align		4
        /*00a8*/ 	.byte	0x03, 0x5f
        /*00aa*/ 	.short	0x0101


	//----- nvinfo : EIATTR_COOP_GROUP_MASK_REGIDS
	.align		4
        /*00ac*/ 	.byte	0x04, 0x29
        /*00ae*/ 	.short	(.L_29 - .L_28)


	//   ....[0]....
.L_28:
        /*00b0*/ 	.word	0xffffffff


	//   ....[1]....
        /*00b4*/ 	.word	0xffffffff


	//   ....[2]....
        /*00b8*/ 	.word	0xffffffff


	//   ....[3]....
        /*00bc*/ 	.word	0xffffffff


	//   ....[4]....
        /*00c0*/ 	.word	0xffffffff


	//   ....[5]....
        /*00c4*/ 	.word	0xffffffff


	//   ....[6]....
        /*00c8*/ 	.word	0xffffffff


	//   ....[7]....
        /*00cc*/ 	.word	0xffffffff


	//   ....[8]....
        /*00d0*/ 	.word	0xffffffff


	//   ....[9]....
        /*00d4*/ 	.word	0xffffffff


	//   ....[10]....
        /*00d8*/ 	.word	0xffffffff


	//   ....[11]....
        /*00dc*/ 	.word	0xffffffff


	//   ....[12]....
        /*00e0*/ 	.word	0xffffffff


	//   ....[13]....
        /*00e4*/ 	.word	0xffffffff


	//   ....[14]....
        /*00e8*/ 	.word	0xffffffff


	//   ....[15]....
        /*00ec*/ 	.word	0xffffffff


	//   ....[16]....
        /*00f0*/ 	.word	0xffffffff


	//   ....[17]....
        /*00f4*/ 	.word	0xffffffff


	//   ....[18]....
        /*00f8*/ 	.word	0xffffffff


	//   ....[19]....
        /*00fc*/ 	.word	0xffffffff


	//----- nvinfo : EIATTR_COOP_GROUP_INSTR_OFFSETS
	.align		4
.L_29:
        /*0100*/ 	.byte	0x04, 0x28
        /*0102*/ 	.short	(.L_31 - .L_30)


	//   ....[0]....
.L_30:
        /*0104*/ 	.word	0x000013a0


	//   ....[1]....
        /*0108*/ 	.word	0x000013c0


	//   ....[2]....
        /*010c*/ 	.word	0x000013e0


	//   ....[3]....
        /*0110*/ 	.word	0x00001400


	//   ....[4]....
        /*0114*/ 	.word	0x00001420


	//   ....[5]....
        /*0118*/ 	.word	0x000014e0


	//   ....[6]....
        /*011c*/ 	.word	0x00001500


	//   ....[7]....
        /*0120*/ 	.word	0x00001520


	//   ....[8]....
        /*0124*/ 	.word	0x00001540


	//   ....[9]....
        /*0128*/ 	.word	0x00001570


	//   ....[10]....
        /*012c*/ 	.word	0x00001710


	//   ....[11]....
        /*0130*/ 	.word	0x00001730


	//   ....[12]....
        /*0134*/ 	.word	0x00001750


	//   ....[13]....
        /*0138*/ 	.word	0x00001770


	//   ....[14]....
        /*013c*/ 	.word	0x00001790


	//   ....[15]....
        /*0140*/ 	.word	0x00001850


	//   ....[16]....
        /*0144*/ 	.word	0x00001870


	//   ....[17]....
        /*0148*/ 	.word	0x00001890


	//   ....[18]....
        /*014c*/ 	.word	0x000018b0


	//   ....[19]....
        /*0150*/ 	.word	0x000018d0


	//----- nvinfo : EIATTR_VRC_CTA_INIT_COUNT
	.align		4
.L_31:
        /*0154*/ 	.byte	0x02, 0x4a
	.zero		1
	.zero		1


	//----- nvinfo : EIATTR_EXIT_INSTR_OFFSETS
	.align		4
        /*0158*/ 	.byte	0x04, 0x1c
        /*015a*/ 	.short	(.L_33 - .L_32)


	//   ....[0]....
.L_32:
        /*015c*/ 	.word	0x00000040


	//   ....[1]....
        /*0160*/ 	.word	0x00002100


	//   ....[2]....
        /*0164*/ 	.word	0x00002390


	//----- nvinfo : EIATTR_CRS_STACK_SIZE
	.align		4
.L_33:
        /*0168*/ 	.byte	0x04, 0x1e
        /*016a*/ 	.short	(.L_35 - .L_34)
.L_34:
        /*016c*/ 	.word	0x00000000


	//----- nvinfo : EIATTR_CBANK_PARAM_SIZE
	.align		4
.L_35:
        /*0170*/ 	.byte	0x03, 0x19
        /*0172*/ 	.short	0x0034


	//----- nvinfo : EIATTR_PARAM_CBANK
	.align		4
        /*0174*/ 	.byte	0x04, 0x0a
        /*0176*/ 	.short	(.L_37 - .L_36)
	.align		4
.L_36:
        /*0178*/ 	.word	index@(.nv.constant0._Z54flashattn_fused_wmma_16x16_batched_softmax_warp_kernelPK6__halfS1_S1_Pfiiiii)
        /*017c*/ 	.short	0x0380
        /*017e*/ 	.short	0x0034


	//----- nvinfo : EIATTR_SW_WAR
	.align		4
.L_37:
        /*0180*/ 	.byte	0x04, 0x36
        /*0182*/ 	.short	(.L_39 - .L_38)
.L_38:
        /*0184*/ 	.word	0x00000008
.L_39:


//--------------------- .nv.callgraph             --------------------------
	.section	.nv.callgraph,"",@"SHT_CUDA_CALLGRAPH"
	.align	4
	.sectionentsize	8
	.align		4
        /*0000*/ 	.word	0x00000000
	.align		4
        /*0004*/ 	.word	0xffffffff
	.align		4
        /*0008*/ 	.word	0x00000000
	.align		4
        /*000c*/ 	.word	0xfffffffe
	.align		4
        /*0010*/ 	.word	0x00000000
	.align		4
        /*0014*/ 	.word	0xfffffffd
	.align		4
        /*0018*/ 	.word	0x00000000
	.align		4
        /*001c*/ 	.word	0xfffffffc


//--------------------- .text._Z54flashattn_fused_wmma_16x16_batched_softmax_warp_kernelPK6__halfS1_S1_Pfiiiii --------------------------
	.section	.text._Z54flashattn_fused_wmma_16x16_batched_softmax_warp_kernelPK6__halfS1_S1_Pfiiiii,"ax",@progbits
	.align	128
        .global         _Z54flashattn_fused_wmma_16x16_batched_softmax_warp_kernelPK6__halfS1_S1_Pfiiiii
        .type           _Z54flashattn_fused_wmma_16x16_batched_softmax_warp_kernelPK6__halfS1_S1_Pfiiiii,@function
        .size           _Z54flashattn_fused_wmma_16x16_batched_softmax_warp_kernelPK6__halfS1_S1_Pfiiiii,(.L_x_49 - _Z54flashattn_fused_wmma_16x16_batched_softmax_warp_kernelPK6__halfS1_S1_Pfiiiii)
        .other          _Z54flashattn_fused_wmma_16x16_batched_softmax_warp_kernelPK6__halfS1_S1_Pfiiiii,@"STO_CUDA_ENTRY STV_DEFAULT"
_Z54flashattn_fused_wmma_16x16_batched_softmax_warp_kernelPK6__halfS1_S1_Pfiiiii:
.text._Z54flashattn_fused_wmma_16x16_batched_softmax_warp_kernelPK6__halfS1_S1_Pfiiiii:
[----:B------:R-:W-:Y:S08]  /*0000*/  LDC R1, c[0x0][0x37c] ;  /* 0x0000df00ff017b82 */ /* 0x000ff00000000800 */
[----:B------:R-:W0:Y:S08]  /*0010*/  S2UR UR7, SR_CTAID.X ;  /* 0x00000000000779c3 */ /* 0x000e300000002500 */
[----:B------:R-:W0:Y:S02]  /*0020*/  LDC R0, c[0x0][0x3a0] ;  /* 0x0000e800ff007b82 */ /* 0x000e240000000800 */
[----:B0-----:R-:W-:-:S13]  /*0030*/  ISETP.LE.AND P0, PT, R0, UR7, PT ;  /* 0x0000000700007c0c */ /* 0x001fda000bf03270 */
[----:B------:R-:W-:Y:S05]  /*0040*/  @P0 EXIT ;  /* 0x000000000000094d */ /* 0x000fea0003800000 */
[----:B------:R-:W0:Y:S01]  /*0050*/  LDC R18, c[0x0][0x360] ;  /* 0x0000d800ff127b82 */ /* 0x000e220000000800 */
[----:B------:R-:W1:Y:S01]  /*0060*/  S2R R16, SR_TID.X ;  /* 0x0000000000107919 */ /* 0x000e620000002100 */
[----:B------:R-:W2:Y:S01]  /*0070*/  LDCU.64 UR8, c[0x0][0x3a8] ;  /* 0x00007500ff0877ac */ /* 0x000ea20008000a00 */
[----:B------:R-:W-:Y:S01]  /*0080*/  BSSY.RECONVERGENT B0, `(.L_x_0) ;  /* 0x0000043000007945 */ /* 0x000fe20003800200 */
[----:B------:R-:W3:Y:S01]  /*0090*/  LDCU UR4, c[0x0][0x3a4] ;  /* 0x00007480ff0477ac */ /* 0x000ee20008000800 */
[----:B------:R-:W4:Y:S01]  /*00a0*/  LDCU.64 UR20, c[0x0][0x380] ;  /* 0x00007000ff1477ac */ /* 0x000f220008000a00 */
[----:B------:R-:W0:Y:S01]  /*00b0*/  LDCU.64 UR22, c[0x0][0x388] ;  /* 0x00007100ff1677ac */ /* 0x000e220008000a00 */
[----:B------:R-:W0:Y:S01]  /*00c0*/  LDCU.64 UR12, c[0x0][0x390] ;  /* 0x00007200ff0c77ac */ /* 0x000e220008000a00 */
[----:B--2---:R-:W-:Y:S01]  /*00d0*/  UIMAD UR5, UR7, UR8, URZ ;  /* 0x00000008070572a4 */ /* 0x004fe2000f8e02ff */
[----:B0-----:R-:W0:Y:S01]  /*00e0*/  I2F.U32.RP R2, R18 ;  /* 0x0000001200027306 */ /* 0x001e220000209000 */
[----:B------:R-:W-:Y:S01]  /*00f0*/  ISETP.NE.U32.AND P2, PT, R18, RZ, PT ;  /* 0x000000ff1200720c */ /* 0x000fe20003f45070 */
[----:B------:R-:W2:Y:S01]  /*0100*/  LDCU UR8, c[0x0][0x3b0] ;  /* 0x00007600ff0877ac */ /* 0x000ea20008000800 */
[----:B------:R-:W-:-:S02]  /*0110*/  UIMAD UR6, UR7, UR9, URZ ;  /* 0x00000009070672a4 */ /* 0x000fc4000f8e02ff */
[----:B---3--:R-:W-:Y:S01]  /*0120*/  UIMAD UR4, UR7, UR4, URZ ;  /* 0x00000004070472a4 */ /* 0x008fe2000f8e02ff */
[----:B-1----:R-:W-:Y:S01]  /*0130*/  LOP3.LUT R3, R16, 0x1f, RZ, 0xc0, !PT ;  /* 0x0000001f10037812 */ /* 0x002fe200078ec0ff */
[----:B------:R-:W-:Y:S02]  /*0140*/  USHF.R.S32.HI UR15, URZ, 0x1f, UR5 ;  /* 0x0000001fff0f7899 */ /* 0x000fe40008011405 */
[----:B------:R-:W-:Y:S02]  /*0150*/  USHF.R.S32.HI UR16, URZ, 0x1f, UR6 ;  /* 0x0000001fff107899 */ /* 0x000fe40008011406 */
[----:B------:R-:W-:Y:S01]  /*0160*/  IMAD.IADD R0, R3, 0x1, R18 ;  /* 0x0000000103007824 */ /* 0x000fe200078e0212 */
[----:B0-----:R-:W0:Y:S01]  /*0170*/  MUFU.RCP R2, R2 ;  /* 0x0000000200027308 */ /* 0x001e220000001000 */
[----:B------:R-:W1:Y:S01]  /*0180*/  LDCU.64 UR10, c[0x0][0x358] ;  /* 0x00006b00ff0a77ac */ /* 0x000e620008000a00 */
[----:B------:R-:W-:Y:S02]  /*0190*/  IMAD.MOV.U32 R13, RZ, RZ, R3 ;  /* 0x000000ffff0d7224 */ /* 0x000fe400078e0003 */
[C---:B------:R-:W-:Y:S01]  /*01a0*/  ISETP.GE.U32.AND P0, PT, R0.reuse, 0x100, PT ;  /* 0x000001000000780c */ /* 0x040fe20003f06070 */
[----:B--2---:R-:W-:Y:S01]  /*01b0*/  UIMAD UR7, UR7, UR8, URZ ;  /* 0x00000008070772a4 */ /* 0x004fe2000f8e02ff */
[----:B------:R-:W-:Y:S01]  /*01c0*/  VIMNMX.U32 R7, PT, PT, R0, 0x100, !PT ;  /* 0x0000010000077848 */ /* 0x000fe20007fe0000 */
[----:B------:R-:W-:Y:S01]  /*01d0*/  USHF.R.S32.HI UR14, URZ, 0x1f, UR4 ;  /* 0x0000001fff0e7899 */ /* 0x000fe20008011404 */
[----:B------:R-:W-:-:S04]  /*01e0*/  SEL R17, RZ, 0x1, P0 ;  /* 0x00000001ff117807 */ /* 0x000fc80000000000 */
[----:B------:R-:W-:Y:S01]  /*01f0*/  IADD3 R7, PT, PT, R7, -R0, -R17 ;  /* 0x8000000007077210 */ /* 0x000fe20007ffe811 */
[----:B0-----:R-:W-:-:S04]  /*0200*/  VIADD R4, R2, 0xffffffe ;  /* 0x0ffffffe02047836 */ /* 0x001fc80000000000 */
[----:B------:R0:W2:Y:S02]  /*0210*/  F2I.FTZ.U32.TRUNC.NTZ R5, R4 ;  /* 0x0000000400057305 */ /* 0x0000a4000021f000 */
[----:B0-----:R-:W-:Y:S02]  /*0220*/  IMAD.MOV.U32 R4, RZ, RZ, RZ ;  /* 0x000000ffff047224 */ /* 0x001fe400078e00ff */
[----:B--2---:R-:W-:-:S04]  /*0230*/  IMAD.MOV R9, RZ, RZ, -R5 ;  /* 0x000000ffff097224 */ /* 0x004fc800078e0a05 */
[----:B------:R-:W-:-:S04]  /*0240*/  IMAD R9, R9, R18, RZ ;  /* 0x0000001209097224 */ /* 0x000fc800078e02ff */
[----:B------:R-:W-:-:S06]  /*0250*/  IMAD.HI.U32 R2, R5, R9, R4 ;  /* 0x0000000905027227 */ /* 0x000fcc00078e0004 */
[----:B------:R-:W-:-:S04]  /*0260*/  IMAD.HI.U32 R2, R2, R7, RZ ;  /* 0x0000000702027227 */ /* 0x000fc800078e00ff */
[----:B------:R-:W-:-:S04]  /*0270*/  IMAD.MOV R0, RZ, RZ, -R2 ;  /* 0x000000ffff007224 */ /* 0x000fc800078e0a02 */
[----:B------:R-:W-:Y:S02]  /*0280*/  IMAD R7, R18, R0, R7 ;  /* 0x0000000012077224 */ /* 0x000fe400078e0207 */
[----:B------:R-:W0:Y:S03]  /*0290*/  S2R R0, SR_LANEID ;  /* 0x0000000000007919 */ /* 0x000e260000000000 */
[----:B------:R-:W-:-:S13]  /*02a0*/  ISETP.GE.U32.AND P0, PT, R7, R18, PT ;  /* 0x000000120700720c */ /* 0x000fda0003f06070 */
[----:B------:R-:W-:Y:S02]  /*02b0*/  @P0 IMAD.IADD R7, R7, 0x1, -R18 ;  /* 0x0000000107070824 */ /* 0x000fe400078e0a12 */
[----:B------:R-:W-:-:S03]  /*02c0*/  @P0 VIADD R2, R2, 0x1 ;  /* 0x0000000102020836 */ /* 0x000fc60000000000 */
[----:B------:R-:W-:-:S13]  /*02d0*/  ISETP.GE.U32.AND P1, PT, R7, R18, PT ;  /* 0x000000120700720c */ /* 0x000fda0003f26070 */
[----:B------:R-:W-:Y:S01]  /*02e0*/  @P1 VIADD R2, R2, 0x1 ;  /* 0x0000000102021836 */ /* 0x000fe20000000000 */
[----:B------:R-:W-:-:S05]  /*02f0*/  @!P2 LOP3.LUT R2, RZ, R18, RZ, 0x33, !PT ;  /* 0x00000012ff02a212 */ /* 0x000fca00078e33ff */
[----:B------:R-:W-:-:S05]  /*0300*/  IMAD.IADD R17, R17, 0x1, R2 ;  /* 0x0000000111117824 */ /* 0x000fca00078e0202 */
[C---:B------:R-:W-:Y:S02]  /*0310*/  LOP3.LUT R19, R17.reuse, 0x3, RZ, 0xc0, !PT ;  /* 0x0000000311137812 */ /* 0x040fe400078ec0ff */
[----:B------:R-:W-:Y:S02]  /*0320*/  ISETP.GE.U32.AND P1, PT, R17, 0x3, PT ;  /* 0x000000031100780c */ /* 0x000fe40003f26070 */
[----:B------:R-:W-:-:S13]  /*0330*/  ISETP.NE.AND P0, PT, R19, 0x3, PT ;  /* 0x000000031300780c */ /* 0x000fda0003f05270 */
[----:B01--4-:R-:W-:Y:S05]  /*0340*/  @!P0 BRA `(.L_x_1) ;  /* 0x0000000000588947 */ /* 0x013fea0003800000 */
[----:B------:R-:W0:Y:S01]  /*0350*/  S2UR UR9, SR_CgaCtaId ;  /* 0x00000000000979c3 */ /* 0x000e220000008800 */
[----:B------:R-:W1:Y:S01]  /*0360*/  LDCU.64 UR18, c[0x0][0x380] ;  /* 0x00007000ff1277ac */ /* 0x000e620008000a00 */
[----:B------:R-:W-:Y:S01]  /*0370*/  VIADD R2, R17, 0x1 ;  /* 0x0000000111027836 */ /* 0x000fe20000000000 */
[----:B------:R-:W-:Y:S01]  /*0380*/  IADD3 R5, P2, PT, R3, UR4, RZ ;  /* 0x0000000403057c10 */ /* 0x000fe2000ff5e0ff */
[----:B------:R-:W-:-:S03]  /*0390*/  UMOV UR8, 0x400 ;  /* 0x0000040000087882 */ /* 0x000fc60000000000 */
[----:B------:R-:W-:Y:S01]  /*03a0*/  LOP3.LUT R2, R2, 0x3, RZ, 0xc0, !PT ;  /* 0x0000000302027812 */ /* 0x000fe200078ec0ff */
[----:B------:R-:W-:-:S04]  /*03b0*/  IMAD.X R6, RZ, RZ, UR14, P2 ;  /* 0x0000000eff067e24 */ /* 0x000fc800090e06ff */
[----:B------:R-:W-:Y:S02]  /*03c0*/  IMAD R13, R2, R18, R3 ;  /* 0x00000012020d7224 */ /* 0x000fe400078e0203 */
[----:B------:R-:W-:Y:S01]  /*03d0*/  IMAD.MOV R2, RZ, RZ, -R2 ;  /* 0x000000ffff027224 */ /* 0x000fe200078e0a02 */
[----:B-1----:R-:W-:-:S04]  /*03e0*/  LEA R4, P2, R5, UR18, 0x1 ;  /* 0x0000001205047c11 */ /* 0x002fc8000f8408ff */
[----:B------:R-:W-:Y:S01]  /*03f0*/  LEA.HI.X R5, R5, UR19, R6, 0x1, P2 ;  /* 0x0000001305057c11 */ /* 0x000fe200090f0c06 */
[----:B0-----:R-:W-:-:S06]  /*0400*/  ULEA UR8, UR9, UR8, 0x18 ;  /* 0x0000000809087291 */ /* 0x001fcc000f8ec0ff */
[----:B------:R-:W-:-:S07]  /*0410*/  LEA R9, R3, UR8, 0x1 ;  /* 0x0000000803097c11 */ /* 0x000fce000f8e08ff */
.L_x_2:
[----:B------:R-:W-:Y:S02]  /*0420*/  IMAD.MOV.U32 R6, RZ, RZ, R4 ;  /* 0x000000ffff067224 */ /* 0x000fe400078e0004 */
[----:B------:R-:W-:-:S05]  /*0430*/  IMAD.MOV.U32 R7, RZ, RZ, R5 ;  /* 0x000000ffff077224 */ /* 0x000fca00078e0005 */
[----:B------:R-:W2:Y:S01]  /*0440*/  LDG.E.U16.CONSTANT R8, desc[UR10][R6.64] ;  /* 0x0000000a06087981 */ /* 0x000ea2000c1e9500 */
[----:B------:R-:W-:Y:S02]  /*0450*/  VIADD R2, R2, 0x1 ;  /* 0x0000000102027836 */ /* 0x000fe40000000000 */
[----:B------:R-:W-:-:S03]  /*0460*/  IMAD.WIDE.U32 R4, R18, 0x2, R6 ;  /* 0x0000000212047825 */ /* 0x000fc600078e0006 */
[----:B------:R-:W-:Y:S01]  /*0470*/  ISETP.NE.AND P2, PT, R2, RZ, PT ;  /* 0x000000ff0200720c */ /* 0x000fe20003f45270 */
[----:B--2---:R0:W-:Y:S02]  /*0480*/  STS.U16 [R9], R8 ;  /* 0x0000000809007388 */ /* 0x0041e40000000400 */
[----:B0-----:R-:W-:-:S10]  /*0490*/  IMAD R9, R18, 0x2, R9 ;  /* 0x0000000212097824 */ /* 0x001fd400078e0209 */
[----:B------:R-:W-:Y:S05]  /*04a0*/  @P2 BRA `(.L_x_2) ;  /* 0xfffffffc00dc2947 */ /* 0x000fea000383ffff */
.L_x_1:
[----:B------:R-:W-:Y:S05]  /*04b0*/  BSYNC.RECONVERGENT B0 ;  /* 0x0000000000007941 */ /* 0x000fea0003800200 */
.L_x_0:
[----:B------:R-:W-:Y:S04]  /*04c0*/  BSSY.RECONVERGENT B0, `(.L_x_3) ;  /* 0x000002c000007945 */ /* 0x000fe80003800200 */
[----:B------:R-:W-:Y:S05]  /*04d0*/  @!P1 BRA `(.L_x_4) ;  /* 0x0000000000a89947 */ /* 0x000fea0003800000 */
[----:B------:R-:W0:Y:S01]  /*04e0*/  S2UR UR9, SR_CgaCtaId ;  /* 0x00000000000979c3 */ /* 0x000e220000008800 */
[----:B------:R-:W-:Y:S01]  /*04f0*/  UMOV UR8, 0x400 ;  /* 0x0000040000087882 */ /* 0x000fe20000000000 */
[C-C-:B------:R-:W-:Y:S02]  /*0500*/  IMAD R15, R18.reuse, 0x2, R13.reuse ;  /* 0x00000002120f7824 */ /* 0x140fe400078e020d */
[----:B------:R-:W-:Y:S02]  /*0510*/  IMAD R21, R18, 0x3, R13 ;  /* 0x0000000312157824 */ /* 0x000fe400078e020d */
[----:B------:R-:W-:Y:S01]  /*0520*/  IMAD.IADD R23, R13, 0x1, R18 ;  /* 0x000000010d177824 */ /* 0x000fe200078e0212 */
[----:B0-----:R-:W-:-:S06]  /*0530*/  ULEA UR8, UR9, UR8, 0x18 ;  /* 0x0000000809087291 */ /* 0x001fcc000f8ec0ff */
[----:B------:R-:W-:-:S07]  /*0540*/  LEA R25, R13, UR8, 0x1 ;  /* 0x000000080d197c11 */ /* 0x000fce000f8e08ff */
.L_x_5:
[----:B-1----:R-:W-:Y:S02]  /*0550*/  IADD3 R2, P2, PT, R13, UR4, RZ ;  /* 0x000000040d027c10 */ /* 0x002fe4000ff5e0ff */
[----:B------:R-:W-:Y:S02]  /*0560*/  IADD3 R7, P4, PT, R23, UR4, RZ ;  /* 0x0000000417077c10 */ /* 0x000fe4000ff9e0ff */
[C---:B------:R-:W-:Y:S01]  /*0570*/  LEA R4, P3, R2.reuse, UR20, 0x1 ;  /* 0x0000001402047c11 */ /* 0x040fe2000f8608ff */
[----:B------:R-:W-:Y:S01]  /*0580*/  IMAD.X R5, RZ, RZ, UR14, P2 ;  /* 0x0000000eff057e24 */ /* 0x000fe200090e06ff */
[----:B------:R-:W-:Y:S01]  /*0590*/  IADD3 R9, P2, PT, R15, UR4, RZ ;  /* 0x000000040f097c10 */ /* 0x000fe2000ff5e0ff */
[----:B------:R-:W-:Y:S01]  /*05a0*/  IMAD.X R14, RZ, RZ, UR14, P4 ;  /* 0x0000000eff0e7e24 */ /* 0x000fe2000a0e06ff */
[----:B------:R-:W-:Y:S02]  /*05b0*/  LEA R6, P4, R7, UR20, 0x1 ;  /* 0x0000001407067c11 */ /* 0x000fe4000f8808ff */
[----:B------:R-:W-:Y:S01]  /*05c0*/  LEA.HI.X R5, R2, UR21, R5, 0x1, P3 ;  /* 0x0000001502057c11 */ /* 0x000fe200098f0c05 */
[----:B------:R-:W-:Y:S01]  /*05d0*/  IMAD.X R12, RZ, RZ, UR14, P2 ;  /* 0x0000000eff0c7e24 */ /* 0x000fe200090e06ff */
[----:B------:R-:W-:-:S02]  /*05e0*/  IADD3 R2, P3, PT, R21, UR4, RZ ;  /* 0x0000000415027c10 */ /* 0x000fc4000ff7e0ff */
[----:B------:R-:W-:Y:S01]  /*05f0*/  LEA R8, P2, R9, UR20, 0x1 ;  /* 0x0000001409087c11 */ /* 0x000fe2000f8408ff */
[----:B------:R-:W2:Y:S01]  /*0600*/  LDG.E.U16.CONSTANT R4, desc[UR10][R4.64] ;  /* 0x0000000a04047981 */ /* 0x000ea2000c1e9500 */
[----:B------:R-:W-:Y:S01]  /*0610*/  LEA.HI.X R7, R7, UR21, R14, 0x1, P4 ;  /* 0x0000001507077c11 */ /* 0x000fe2000a0f0c0e */
[----:B------:R-:W-:Y:S01]  /*0620*/  IMAD.X R11, RZ, RZ, UR14, P3 ;  /* 0x0000000eff0b7e24 */ /* 0x000fe200098e06ff */
[C---:B------:R-:W-:Y:S02]  /*0630*/  LEA R10, P3, R2.reuse, UR20, 0x1 ;  /* 0x00000014020a7c11 */ /* 0x040fe4000f8608ff */
[----:B------:R-:W-:Y:S02]  /*0640*/  LEA.HI.X R9, R9, UR21, R12, 0x1, P2 ;  /* 0x0000001509097c11 */ /* 0x000fe400090f0c0c */
[----:B------:R-:W-:Y:S01]  /*0650*/  LEA.HI.X R11, R2, UR21, R11, 0x1, P3 ;  /* 0x00000015020b7c11 */ /* 0x000fe200098f0c0b */
[----:B------:R-:W3:Y:S04]  /*0660*/  LDG.E.U16.CONSTANT R7, desc[UR10][R6.64] ;  /* 0x0000000a06077981 */ /* 0x000ee8000c1e9500 */
[----:B------:R-:W4:Y:S04]  /*0670*/  LDG.E.U16.CONSTANT R9, desc[UR10][R8.64] ;  /* 0x0000000a08097981 */ /* 0x000f28000c1e9500 */
[----:B------:R-:W5:Y:S01]  /*0680*/  LDG.E.U16.CONSTANT R11, desc[UR10][R10.64] ;  /* 0x0000000a0a0b7981 */ /* 0x000f62000c1e9500 */
[----:B------:R-:W-:-:S02]  /*0690*/  IMAD R2, R18, 0x2, R25 ;  /* 0x0000000212027824 */ /* 0x000fc400078e0219 */
[C-C-:B------:R-:W-:Y:S02]  /*06a0*/  IMAD R12, R18.reuse, 0x4, R25.reuse ;  /* 0x00000004120c7824 */ /* 0x140fe400078e0219 */
[C---:B------:R-:W-:Y:S01]  /*06b0*/  IMAD R14, R18.reuse, 0x6, R25 ;  /* 0x00000006120e7824 */ /* 0x040fe200078e0219 */
[----:B------:R-:W-:-:S04]  /*06c0*/  IADD3 R13, PT, PT, R18, R13, R18 ;  /* 0x0000000d120d7210 */ /* 0x000fc80007ffe012 */
[----:B------:R-:W-:-:S04]  /*06d0*/  IADD3 R13, PT, PT, R18, R13, R18 ;  /* 0x0000000d120d7210 */ /* 0x000fc80007ffe012 */
[----:B------:R-:W-:Y:S01]  /*06e0*/  ISETP.GE.U32.AND P2, PT, R13, 0x100, PT ;  /* 0x000001000d00780c */ /* 0x000fe20003f46070 */
[C---:B------:R-:W-:Y:S02]  /*06f0*/  IMAD R15, R18.reuse, 0x4, R15 ;  /* 0x00000004120f7824 */ /* 0x040fe400078e020f */
[C---:B------:R-:W-:Y:S02]  /*0700*/  IMAD R21, R18.reuse, 0x4, R21 ;  /* 0x0000000412157824 */ /* 0x040fe400078e0215 */
[C---:B------:R-:W-:Y:S01]  /*0710*/  IMAD R23, R18.reuse, 0x4, R23 ;  /* 0x0000000412177824 */ /* 0x040fe200078e0217 */
[----:B--2---:R0:W-:Y:S04]  /*0720*/  STS.U16 [R25], R4 ;  /* 0x0000000419007388 */ /* 0x0041e80000000400 */
[----:B---3--:R1:W-:Y:S04]  /*0730*/  STS.U16 [R2], R7 ;  /* 0x0000000702007388 */ /* 0x0083e80000000400 */
[----:B----4-:R1:W-:Y:S04]  /*0740*/  STS.U16 [R12], R9 ;  /* 0x000000090c007388 */ /* 0x0103e80000000400 */
[----:B-----5:R1:W-:Y:S01]  /*0750*/  STS.U16 [R14], R11 ;  /* 0x0000000b0e007388 */ /* 0x0203e20000000400 */
[----:B0-----:R-:W-:Y:S01]  /*0760*/  IMAD R25, R18, 0x8, R25 ;  /* 0x0000000812197824 */ /* 0x001fe200078e0219 */
[----:B------:R-:W-:Y:S06]  /*0770*/  @!P2 BRA `(.L_x_5) ;  /* 0xfffffffc0074a947 */ /* 0x000fec000383ffff */
.L_x_4:
[----:B------:R-:W-:Y:S05]  /*0780*/  BSYNC.RECONVERGENT B0 ;  /* 0x0000000000007941 */ /* 0x000fea0003800200 */
.L_x_3:
[----:B------:R-:W-:Y:S01]  /*0790*/  BSSY.RECONVERGENT B0, `(.L_x_6) ;  /* 0x000001b000007945 */ /* 0x000fe20003800200 */
[----:B-1----:R-:W-:Y:S02]  /*07a0*/  VIADD R2, R17, 0x1 ;  /* 0x0000000111027836 */ /* 0x002fe40000000000 */
[----:B------:R-:W-:Y:S01]  /*07b0*/  IMAD.MOV.U32 R13, RZ, RZ, R3 ;  /* 0x000000ffff0d7224 */ /* 0x000fe200078e0003 */
[----:B------:R-:W-:Y:S06]  /*07c0*/  @!P0 BRA `(.L_x_7) ;  /* 0x00000000005c8947 */ /* 0x000fec0003800000 */
[----:B------:R-:W0:Y:S01]  /*07d0*/  S2UR UR8, SR_CgaCtaId ;  /* 0x00000000000879c3 */ /* 0x000e220000008800 */
[----:B------:R-:W1:Y:S01]  /*07e0*/  LDCU.64 UR18, c[0x0][0x388] ;  /* 0x00007100ff1277ac */ /* 0x000e620008000a00 */
[----:B------:R-:W-:Y:S01]  /*07f0*/  VIADD R4, R17, 0x1 ;  /* 0x0000000111047836 */ /* 0x000fe20000000000 */
[----:B------:R-:W-:Y:S01]  /*0800*/  IADD3 R5, P2, PT, R3, UR5, RZ ;  /* 0x0000000503057c10 */ /* 0x000fe2000ff5e0ff */
[----:B------:R-:W-:Y:S02]  /*0810*/  UMOV UR4, 0x400 ;  /* 0x0000040000047882 */ /* 0x000fe40000000000 */
[----:B------:R-:W-:Y:S01]  /*0820*/  UIADD3 UR4, UPT, UPT, UR4, 0x200, URZ ;  /* 0x0000020004047890 */ /* 0x000fe2000fffe0ff */
        /* <DEDUP_REMOVED lines=8> */
.L_x_8:
        /* <DEDUP_REMOVED lines=9> */
.L_x_7:
[----:B------:R-:W-:Y:S05]  /*0940*/  BSYNC.RECONVERGENT B0 ;  /* 0x0000000000007941 */ /* 0x000fea0003800200 */
.L_x_6:
[----:B------:R-:W-:Y:S04]  /*0950*/  BSSY.RECONVERGENT B0, `(.L_x_9) ;  /* 0x000002d000007945 */ /* 0x000fe80003800200 */
[----:B------:R-:W-:Y:S05]  /*0960*/  @!P1 BRA `(.L_x_10) ;  /* 0x0000000000ac9947 */ /* 0x000fea0003800000 */
[----:B------:R-:W0:Y:S01]  /*0970*/  S2UR UR8, SR_CgaCtaId ;  /* 0x00000000000879c3 */ /* 0x000e220000008800 */
[----:B------:R-:W-:Y:S01]  /*0980*/  UMOV UR4, 0x400 ;  /* 0x0000040000047882 */ /* 0x000fe20000000000 */
[C-C-:B------:R-:W-:Y:S01]  /*0990*/  IMAD R15, R18.reuse, 0x2, R13.reuse ;  /* 0x00000002120f7824 */ /* 0x140fe200078e020d */
[----:B------:R-:W-:Y:S01]  /*09a0*/  UIADD3 UR4, UPT, UPT, UR4, 0x200, URZ ;  /* 0x0000020004047890 */ /* 0x000fe2000fffe0ff */
[----:B------:R-:W-:Y:S02]  /*09b0*/  IMAD R21, R18, 0x3, R13 ;  /* 0x0000000312157824 */ /* 0x000fe400078e020d */
[----:B------:R-:W-:Y:S01]  /*09c0*/  IMAD.IADD R23, R13, 0x1, R18 ;  /* 0x000000010d177824 */ /* 0x000fe200078e0212 */
[----:B0-----:R-:W-:-:S06]  /*09d0*/  ULEA UR4, UR8, UR4, 0x18 ;  /* 0x0000000408047291 */ /* 0x001fcc000f8ec0ff */
[----:B------:R-:W-:-:S07]  /*09e0*/  LEA R25, R13, UR4, 0x1 ;  /* 0x000000040d197c11 */ /* 0x000fce000f8e08ff */
.L_x_11:
[----:B------:R-:W-:Y:S02]  /*09f0*/  IADD3 R5, P2, PT, R13, UR5, RZ ;  /* 0x000000050d057c10 */ /* 0x000fe4000ff5e0ff */
[----:B-1----:R-:W-:Y:S02]  /*0a00*/  IADD3 R7, P4, PT, R23, UR5, RZ ;  /* 0x0000000517077c10 */ /* 0x002fe4000ff9e0ff */
[----:B------:R-:W-:Y:S01]  /*0a10*/  LEA R4, P3, R5, UR22, 0x1 ;  /* 0x0000001605047c11 */ /* 0x000fe2000f8608ff */
[----:B------:R-:W-:Y:S01]  /*0a20*/  IMAD.X R6, RZ, RZ, UR15, P2 ;  /* 0x0000000fff067e24 */ /* 0x000fe200090e06ff */
[----:B------:R-:W-:Y:S01]  /*0a30*/  IADD3 R9, P2, PT, R15, UR5, RZ ;  /* 0x000000050f097c10 */ /* 0x000fe2000ff5e0ff */
[----:B------:R-:W-:-:S03]  /*0a40*/  IMAD.X R20, RZ, RZ, UR15, P4 ;  /* 0x0000000fff147e24 */ /* 0x000fc6000a0e06ff */
[----:B------:R-:W-:Y:S01]  /*0a50*/  LEA.HI.X R5, R5, UR23, R6, 0x1, P3 ;  /* 0x0000001705057c11 */ /* 0x000fe200098f0c06 */
[----:B------:R-:W-:Y:S01]  /*0a60*/  IMAD.X R14, RZ, RZ, UR15, P2 ;  /* 0x0000000fff0e7e24 */ /* 0x000fe200090e06ff */
[----:B------:R-:W-:Y:S02]  /*0a70*/  IADD3 R11, P3, PT, R21, UR5, RZ ;  /* 0x00000005150b7c10 */ /* 0x000fe4000ff7e0ff */
[----:B------:R-:W-:Y:S01]  /*0a80*/  LEA R6, P4, R7, UR22, 0x1 ;  /* 0x0000001607067c11 */ /* 0x000fe2000f8808ff */
[----:B------:R-:W2:Y:S01]  /*0a90*/  LDG.E.U16.CONSTANT R4, desc[UR10][R4.64] ;  /* 0x0000000a04047981 */ /* 0x000ea2000c1e9500 */
[----:B------:R-:W-:Y:S01]  /*0aa0*/  LEA R8, P2, R9, UR22, 0x1 ;  /* 0x0000001609087c11 */ /* 0x000fe2000f8408ff */
[----:B------:R-:W-:Y:S01]  /*0ab0*/  IMAD.X R12, RZ, RZ, UR15, P3 ;  /* 0x0000000fff0c7e24 */ /* 0x000fe200098e06ff */
[----:B------:R-:W-:Y:S02]  /*0ac0*/  LEA R10, P3, R11, UR22, 0x1 ;  /* 0x000000160b0a7c11 */ /* 0x000fe4000f8608ff */
[----:B------:R-:W-:-:S02]  /*0ad0*/  LEA.HI.X R7, R7, UR23, R20, 0x1, P4 ;  /* 0x0000001707077c11 */ /* 0x000fc4000a0f0c14 */
[----:B------:R-:W-:Y:S02]  /*0ae0*/  LEA.HI.X R9, R9, UR23, R14, 0x1, P2 ;  /* 0x0000001709097c11 */ /* 0x000fe400090f0c0e */
[----:B------:R-:W-:Y:S02]  /*0af0*/  LEA.HI.X R11, R11, UR23, R12, 0x1, P3 ;  /* 0x000000170b0b7c11 */ /* 0x000fe400098f0c0c */
        /* <DEDUP_REMOVED lines=18> */
.L_x_10:
[----:B------:R-:W-:Y:S05]  /*0c20*/  BSYNC.RECONVERGENT B0 ;  /* 0x0000000000007941 */ /* 0x000fea0003800200 */
.L_x_9:
[----:B------:R-:W-:Y:S01]  /*0c30*/  BSSY.RECONVERGENT B0, `(.L_x_12) ;  /* 0x0000019000007945 */ /* 0x000fe20003800200 */
[----:B------:R-:W-:Y:S01]  /*0c40*/  IMAD.MOV.U32 R13, RZ, RZ, R3 ;  /* 0x000000ffff0d7224 */ /* 0x000fe200078e0003 */
[----:B------:R-:W-:Y:S02]  /*0c50*/  LOP3.LUT R2, R2, 0x3, RZ, 0xc0, !PT ;  /* 0x0000000302027812 */ /* 0x000fe400078ec0ff */
[----:B------:R-:W-:Y:S05]  /*0c60*/  @!P0 BRA `(.L_x_13) ;  /* 0x0000000000548947 */ /* 0x000fea0003800000 */
[----:B------:R-:W0:Y:S01]  /*0c70*/  S2UR UR5, SR_CgaCtaId ;  /* 0x00000000000579c3 */ /* 0x000e220000008800 */
[----:B------:R-:W2:Y:S01]  /*0c80*/  LDCU.64 UR8, c[0x0][0x390] ;  /* 0x00007200ff0877ac */ /* 0x000ea20008000a00 */
[----:B------:R-:W-:Y:S01]  /*0c90*/  IADD3 R5, P0, PT, R3, UR6, RZ ;  /* 0x0000000603057c10 */ /* 0x000fe2000ff1e0ff */
[----:B------:R-:W-:Y:S01]  /*0ca0*/  IMAD R13, R2, R18, R3 ;  /* 0x00000012020d7224 */ /* 0x000fe200078e0203 */
[----:B------:R-:W-:Y:S01]  /*0cb0*/  UMOV UR4, 0x400 ;  /* 0x0000040000047882 */ /* 0x000fe20000000000 */
[----:B------:R-:W-:Y:S01]  /*0cc0*/  IMAD.MOV R8, RZ, RZ, -R2 ;  /* 0x000000ffff087224 */ /* 0x000fe200078e0a02 */
[----:B------:R-:W-:Y:S01]  /*0cd0*/  UIADD3 UR4, UPT, UPT, UR4, 0x400, URZ ;  /* 0x0000040004047890 */ /* 0x000fe2000fffe0ff */
[----:B------:R-:W-:Y:S01]  /*0ce0*/  IMAD.X R6, RZ, RZ, UR16, P0 ;  /* 0x00000010ff067e24 */ /* 0x000fe200080e06ff */
[----:B--2---:R-:W-:-:S04]  /*0cf0*/  LEA R4, P0, R5, UR8, 0x1 ;  /* 0x0000000805047c11 */ /* 0x004fc8000f8008ff */
[----:B------:R-:W-:Y:S01]  /*0d00*/  LEA.HI.X R5, R5, UR9, R6, 0x1, P0 ;  /* 0x0000000905057c11 */ /* 0x000fe200080f0c06 */
[----:B0-----:R-:W-:-:S06]  /*0d10*/  ULEA UR4, UR5, UR4, 0x18 ;  /* 0x0000000405047291 */ /* 0x001fcc000f8ec0ff */
[----:B-1----:R-:W-:-:S07]  /*0d20*/  LEA R9, R3, UR4, 0x1 ;  /* 0x0000000403097c11 */ /* 0x002fce000f8e08ff */
.L_x_14:
        /* <DEDUP_REMOVED lines=9> */
.L_x_13:
[----:B------:R-:W-:Y:S05]  /*0dc0*/  BSYNC.RECONVERGENT B0 ;  /* 0x0000000000007941 */ /* 0x000fea0003800200 */
.L_x_12:
        /* <DEDUP_REMOVED lines=10> */
.L_x_17:
[----:B------:R-:W-:Y:S02]  /*0e70*/  IADD3 R5, P0, PT, R13, UR6, RZ ;  /* 0x000000060d057c10 */ /* 0x000fe4000ff1e0ff */
[----:B-12---:R-:W-:Y:S02]  /*0e80*/  IADD3 R7, P1, PT, R23, UR6, RZ ;  /* 0x0000000617077c10 */ /* 0x006fe4000ff3e0ff */
[----:B------:R-:W-:Y:S01]  /*0e90*/  IADD3 R9, P2, PT, R15, UR6, RZ ;  /* 0x000000060f097c10 */ /* 0x000fe2000ff5e0ff */
[----:B------:R-:W-:Y:S01]  /*0ea0*/  IMAD.X R6, RZ, RZ, UR16, P0 ;  /* 0x00000010ff067e24 */ /* 0x000fe200080e06ff */
[----:B------:R-:W-:Y:S01]  /*0eb0*/  LEA R4, P0, R5, UR12, 0x1 ;  /* 0x0000000c05047c11 */ /* 0x000fe2000f8008ff */
[----:B------:R-:W-:Y:S01]  /*0ec0*/  IMAD.X R20, RZ, RZ, UR16, P1 ;  /* 0x00000010ff147e24 */ /* 0x000fe200088e06ff */
[----:B------:R-:W-:Y:S01]  /*0ed0*/  IADD3 R11, P3, PT, R21, UR6, RZ ;  /* 0x00000006150b7c10 */ /* 0x000fe2000ff7e0ff */
[----:B------:R-:W-:Y:S01]  /*0ee0*/  IMAD.X R14, RZ, RZ, UR16, P2 ;  /* 0x00000010ff0e7e24 */ /* 0x000fe200090e06ff */
[----:B------:R-:W-:-:S02]  /*0ef0*/  LEA.HI.X R5, R5, UR13, R6, 0x1, P0 ;  /* 0x0000000d05057c11 */ /* 0x000fc400080f0c06 */
[----:B------:R-:W-:Y:S01]  /*0f00*/  LEA R6, P0, R7, UR12, 0x1 ;  /* 0x0000000c07067c11 */ /* 0x000fe2000f8008ff */
[----:B------:R-:W-:Y:S01]  /*0f10*/  IMAD.X R12, RZ, RZ, UR16, P3 ;  /* 0x00000010ff0c7e24 */ /* 0x000fe200098e06ff */
[----:B------:R-:W-:Y:S01]  /*0f20*/  LEA R8, P1, R9, UR12, 0x1 ;  /* 0x0000000c09087c11 */ /* 0x000fe2000f8208ff */
[----:B------:R-:W2:Y:S01]  /*0f30*/  LDG.E.U16.CONSTANT R4, desc[UR10][R4.64] ;  /* 0x0000000a04047981 */ /* 0x000ea2000c1e9500 */
[----:B------:R-:W-:Y:S02]  /*0f40*/  LEA R10, P2, R11, UR12, 0x1 ;  /* 0x0000000c0b0a7c11 */ /* 0x000fe4000f8408ff */
[----:B------:R-:W-:Y:S02]  /*0f50*/  LEA.HI.X R7, R7, UR13, R20, 0x1, P0 ;  /* 0x0000000d07077c11 */ /* 0x000fe400080f0c14 */
[----:B------:R-:W-:Y:S02]  /*0f60*/  LEA.HI.X R9, R9, UR13, R14, 0x1, P1 ;  /* 0x0000000d09097c11 */ /* 0x000fe400088f0c0e */
[----:B------:R-:W-:-:S02]  /*0f70*/  LEA.HI.X R11, R11, UR13, R12, 0x1, P2 ;  /* 0x0000000d0b0b7c11 */ /* 0x000fc400090f0c0c */
[----:B------:R-:W3:Y:S04]  /*0f80*/  LDG.E.U16.CONSTANT R7, desc[UR10][R6.64] ;  /* 0x0000000a06077981 */ /* 0x000ee8000c1e9500 */
[----:B------:R-:W4:Y:S04]  /*0f90*/  LDG.E.U16.CONSTANT R9, desc[UR10][R8.64] ;  /* 0x0000000a08097981 */ /* 0x000f28000c1e9500 */
[----:B------:R-:W5:Y:S01]  /*0fa0*/  LDG.E.U16.CONSTANT R11, desc[UR10][R10.64] ;  /* 0x0000000a0a0b7981 */ /* 0x000f62000c1e9500 */
[C-C-:B------:R-:W-:Y:S02]  /*0fb0*/  IMAD R12, R18.reuse, 0x2, R25.reuse ;  /* 0x00000002120c7824 */ /* 0x140fe400078e0219 */
[----:B------:R-:W-:-:S02]  /*0fc0*/  IMAD R14, R18, 0x4, R25 ;  /* 0x00000004120e7824 */ /* 0x000fc400078e0219 */
        /* <DEDUP_REMOVED lines=13> */
.L_x_16:
[----:B------:R-:W-:Y:S05]  /*10a0*/  BSYNC.RECONVERGENT B0 ;  /* 0x0000000000007941 */ /* 0x000fea0003800200 */
.L_x_15:
[----:B------:R-:W0:Y:S01]  /*10b0*/  S2UR UR6, SR_CgaCtaId ;  /* 0x00000000000679c3 */ /* 0x000e220000008800 */
[----:B------:R-:W-:-:S07]  /*10c0*/  SHF.R.U32.HI R4, RZ, 0x3, R0 ;  /* 0x00000003ff047819 */ /* 0x000fce0000011600 */
[----:B------:R-:W-:Y:S01]  /*10d0*/  BAR.SYNC.DEFER_BLOCKING 0x0 ;  /* 0x0000000000007b1d */ /* 0x000fe20000010000 */
[----:B------:R-:W-:Y:S01]  /*10e0*/  LOP3.LUT R5, R0, 0x7, RZ, 0xc0, !PT ;  /* 0x0000000700057812 */ /* 0x000fe200078ec0ff */
[----:B------:R-:W-:Y:S01]  /*10f0*/  USHF.R.S32.HI UR9, URZ, 0x1f, UR7 ;  /* 0x0000001fff097899 */ /* 0x000fe20008011407 */
[----:B------:R-:W-:Y:S01]  /*1100*/  SHF.R.U32.HI R6, RZ, 0x4, R0 ;  /* 0x00000004ff067819 */ /* 0x000fe20000011600 */
[C---:B------:R-:W-:Y:S02]  /*1110*/  IMAD.SHL.U32 R8, R4.reuse, 0x8, RZ ;  /* 0x0000000804087824 */ /* 0x040fe400078e00ff */
[----:B------:R-:W-:Y:S01]  /*1120*/  IMAD.SHL.U32 R4, R4, 0x8, RZ ;  /* 0x0000000804047824 */ /* 0x000fe200078e00ff */
[----:B------:R-:W-:Y:S02]  /*1130*/  UMOV UR5, 0x400 ;  /* 0x0000040000057882 */ /* 0x000fe40000000000 */
[--C-:B-12---:R-:W-:Y:S01]  /*1140*/  LOP3.LUT R7, R8, 0x8, R5.reuse, 0xe2, !PT ;  /* 0x0000000808077812 */ /* 0x106fe200078ee205 */
[----:B------:R-:W-:Y:S01]  /*1150*/  UIADD3 UR4, UPT, UPT, UR5, 0x200, URZ ;  /* 0x0000020005047890 */ /* 0x000fe2000fffe0ff */
[----:B------:R-:W-:Y:S01]  /*1160*/  LOP3.LUT R4, R4, 0x8, RZ, 0xe2, !PT ;  /* 0x0000000804047812 */ /* 0x000fe200078ee2ff */
[----:B------:R-:W-:-:S02]  /*1170*/  IMAD R5, R6, 0x8, R5 ;  /* 0x0000000806057824 */ /* 0x000fc400078e0205 */
[----:B------:R-:W-:Y:S02]  /*1180*/  IMAD.SHL.U32 R6, R6, 0x8, RZ ;  /* 0x0000000806067824 */ /* 0x000fe400078e00ff */
[----:B------:R-:W-:Y:S02]  /*1190*/  IMAD R4, R5, 0x10, R4 ;  /* 0x0000001005047824 */ /* 0x000fe400078e0204 */
[----:B------:R-:W-:Y:S01]  /*11a0*/  IMAD R6, R7, 0x10, R6 ;  /* 0x0000001007067824 */ /* 0x000fe200078e0206 */
[----:B0-----:R-:W-:Y:S02]  /*11b0*/  ULEA UR4, UR6, UR4, 0x18 ;  /* 0x0000000406047291 */ /* 0x001fe4000f8ec0ff */
[----:B------:R-:W-:-:S04]  /*11c0*/  ULEA UR8, UR6, UR5, 0x18 ;  /* 0x0000000506087291 */ /* 0x000fc8000f8ec0ff */
[----:B------:R-:W-:Y:S01]  /*11d0*/  LEA R10, R4, UR4, 0x1 ;  /* 0x00000004040a7c11 */ /* 0x000fe2000f8e08ff */
[----:B------:R-:W-:Y:S01]  /*11e0*/  UIADD3 UR4, UPT, UPT, UR5, 0x600, URZ ;  /* 0x0000060005047890 */ /* 0x000fe2000fffe0ff */
[----:B------:R-:W-:Y:S01]  /*11f0*/  LEA R20, R6, UR8, 0x1 ;  /* 0x0000000806147c11 */ /* 0x000fe2000f8e08ff */
[----:B------:R-:W-:Y:S02]  /*1200*/  UIADD3 UR5, UPT, UPT, UR5, 0xa00, URZ ;  /* 0x00000a0005057890 */ /* 0x000fe4000fffe0ff */
[----:B------:R-:W-:Y:S01]  /*1210*/  ULEA UR4, UR6, UR4, 0x18 ;  /* 0x0000000406047291 */ /* 0x000fe2000f8ec0ff */
[----:B------:R-:W-:Y:S01]  /*1220*/  LDSM.16.M88.4 R8, [R10] ;  /* 0x000000000a08783b */ /* 0x000fe20000000200 */
[----:B------:R-:W-:-:S03]  /*1230*/  ULEA UR5, UR6, UR5, 0x18 ;  /* 0x0000000506057291 */ /* 0x000fc6000f8ec0ff */
[----:B------:R-:W0:Y:S02]  /*1240*/  LDSM.16.M88.4 R4, [R20] ;  /* 0x000000001404783b */ /* 0x000e240000000200 */
[----:B0-----:R-:W-:Y:S01]  /*1250*/  HMMA.16816.F32 R12, R4, R8, RZ ;  /* 0x00000008040c723c */ /* 0x001fe200000018ff */
[----:B------:R-:W-:Y:S02]  /*1260*/  SHF.R.U32.HI R8, RZ, 0x2, R0 ;  /* 0x00000002ff087819 */ /* 0x000fe40000011600 */
[----:B------:R-:W-:-:S05]  /*1270*/  LOP3.LUT R9, R0, 0x3, RZ, 0xc0, !PT ;  /* 0x0000000300097812 */ /* 0x000fca00078ec0ff */
[----:B------:R-:W-:Y:S01]  /*1280*/  HMMA.16816.F32 R4, R4, R10, RZ ;  /* 0x0000000a0404723c */ /* 0x000fe200000018ff */
[----:B------:R-:W-:-:S05]  /*1290*/  IMAD R8, R8, 0x8, R9 ;  /* 0x0000000808087824 */ /* 0x000fca00078e0209 */
[----:B------:R-:W-:Y:S01]  /*12a0*/  LEA R0, R8, UR4, 0x3 ;  /* 0x0000000408007c11 */ /* 0x000fe2000f8e18ff */
[----:B------:R-:W-:-:S04]  /*12b0*/  IMAD.MOV.U32 R8, RZ, RZ, RZ ;  /* 0x000000ffff087224 */ /* 0x000fc800078e00ff */
[----:B------:R0:W-:Y:S04]  /*12c0*/  STS.64 [R0], R12 ;  /* 0x0000000c00007388 */ /* 0x0001e80000000a00 */
[----:B------:R0:W-:Y:S04]  /*12d0*/  STS.64 [R0+0x200], R14 ;  /* 0x0002000e00007388 */ /* 0x0001e80000000a00 */
[----:B------:R0:W-:Y:S04]  /*12e0*/  STS.64 [R0+0x20], R4 ;  /* 0x0000200400007388 */ /* 0x0001e80000000a00 */
[----:B------:R0:W-:Y:S01]  /*12f0*/  STS.64 [R0+0x220], R6 ;  /* 0x0002200600007388 */ /* 0x0001e20000000a00 */
[----:B------:R-:W-:Y:S06]  /*1300*/  BAR.SYNC.DEFER_BLOCKING 0x0 ;  /* 0x0000000000007b1d */ /* 0x000fec0000010000 */
.L_x_26:
[----:B------:R-:W-:Y:S01]  /*1310*/  ISETP.GT.U32.AND P2, PT, R3, 0xf, PT ;  /* 0x0000000f0300780c */ /* 0x000fe20003f44070 */
[C---:B0-----:R-:W-:Y:S01]  /*1320*/  IMAD R0, R8.reuse, 0x10, R3 ;  /* 0x0000001008007824 */ /* 0x041fe200078e0203 */
[----:B------:R-:W-:Y:S01]  /*1330*/  PLOP3.LUT P0, PT, PT, PT, PT, 0x80, 0x8 ;  /* 0x000000000008781c */ /* 0x000fe20003f0f070 */
[----:B------:R-:W-:Y:S01]  /*1340*/  IMAD.MOV.U32 R5, RZ, RZ, -0xeb60d36 ;  /* 0xf149f2caff057424 */ /* 0x000fe200078e00ff */
[----:B------:R-:W-:Y:S01]  /*1350*/  BSSY.RECONVERGENT B0, `(.L_x_18) ;  /* 0x0000035000007945 */ /* 0x000fe20003800200 */
[----:B------:R-:W-:Y:S01]  /*1360*/  VIADD R8, R8, 0x2 ;  /* 0x0000000208087836 */ /* 0x000fe20000000000 */
[----:B------:R-:W-:-:S07]  /*1370*/  LEA R4, R0, UR4, 0x2 ;  /* 0x0000000400047c11 */ /* 0x000fce000f8e10ff */
[----:B------:R-:W0:Y:S02]  /*1380*/  @!P2 LDS R6, [R4] ;  /* 0x000000000406a984 */ /* 0x000e240000000800 */
[----:B0-----:R-:W-:-:S05]  /*1390*/  @!P2 FMUL R5, R6, 0.25 ;  /* 0x3e8000000605a820 */ /* 0x001fca0000400000 */
[----:B------:R-:W0:Y:S02]  /*13a0*/  SHFL.BFLY PT, R6, R5, 0x10, 0x1f ;  /* 0x0e001f0005067f89 */ /* 0x000e2400000e0000 */
[----:B0-----:R-:W-:-:S05]  /*13b0*/  FMNMX R6, R6, R5, !PT ;  /* 0x0000000506067209 */ /* 0x001fca0007800000 */
        /* <DEDUP_REMOVED lines=8> */
[----:B------:R-:W-:Y:S01]  /*1440*/  @!P2 FADD R11, -R12, R5 ;  /* 0x000000050c0ba221 */ /* 0x000fe20000000100 */
[----:B------:R-:W-:-:S03]  /*1450*/  IMAD.MOV.U32 R5, RZ, RZ, RZ ;  /* 0x000000ffff057224 */ /* 0x000fc600078e00ff */
[----:B------:R-:W-:-:S05]  /*1460*/  @!P2 FMUL R11, R11, 1.4426950216293334961 ;  /* 0x3fb8aa3b0b0ba820 */ /* 0x000fca0000400000 */
[----:B------:R-:W-:-:S04]  /*1470*/  @!P2 FSETP.GEU.AND P1, PT, R11, -126, PT ;  /* 0xc2fc00000b00a80b */ /* 0x000fc80003f2e000 */
[----:B------:R-:W-:Y:S02]  /*1480*/  @!P2 PLOP3.LUT P0, PT, P1, PT, PT, 0x80, 0x8 ;  /* 0x000000000008a81c */ /* 0x000fe40000f0f070 */
[----:B------:R-:W-:-:S11]  /*1490*/  ISETP.NE.AND P1, PT, R8, 0x10, PT ;  /* 0x000000100800780c */ /* 0x000fd60003f25270 */
[----:B------:R-:W-:-:S04]  /*14a0*/  @!P0 FMUL R11, R11, 0.5 ;  /* 0x3f0000000b0b8820 */ /* 0x000fc80000400000 */
[----:B------:R-:W0:Y:S02]  /*14b0*/  @!P2 MUFU.EX2 R7, R11 ;  /* 0x0000000b0007a308 */ /* 0x000e240000000800 */
[----:B0-----:R-:W-:-:S04]  /*14c0*/  @!P0 FMUL R7, R7, R7 ;  /* 0x0000000707078220 */ /* 0x001fc80000400000 */
[----:B------:R-:W-:-:S05]  /*14d0*/  @!P2 IMAD.MOV.U32 R5, RZ, RZ, R7 ;  /* 0x000000ffff05a224 */ /* 0x000fca00078e0007 */
[----:B------:R-:W0:Y:S02]  /*14e0*/  SHFL.BFLY PT, R6, R5, 0x10, 0x1f ;  /* 0x0e001f0005067f89 */ /* 0x000e2400000e0000 */
[----:B0-----:R-:W-:-:S05]  /*14f0*/  FADD R9, R6, R5 ;  /* 0x0000000506097221 */ /* 0x001fca0000000000 */
[----:B------:R-:W0:Y:S02]  /*1500*/  SHFL.BFLY PT, R6, R9, 0x8, 0x1f ;  /* 0x0d001f0009067f89 */ /* 0x000e2400000e0000 */
[----:B0-----:R-:W-:-:S05]  /*1510*/  FADD R10, R9, R6 ;  /* 0x00000006090a7221 */ /* 0x001fca0000000000 */
[----:B------:R-:W0:Y:S02]  /*1520*/  SHFL.BFLY PT, R13, R10, 0x4, 0x1f ;  /* 0x0c801f000a0d7f89 */ /* 0x000e2400000e0000 */
[----:B0-----:R-:W-:-:S05]  /*1530*/  FADD R13, R10, R13 ;  /* 0x0000000d0a0d7221 */ /* 0x001fca0000000000 */
[----:B------:R-:W0:Y:S02]  /*1540*/  SHFL.BFLY PT, R6, R13, 0x2, 0x1f ;  /* 0x0c401f000d067f89 */ /* 0x000e2400000e0000 */
[----:B0-----:R-:W-:Y:S01]  /*1550*/  FADD R11, R13, R6 ;  /* 0x000000060d0b7221 */ /* 0x001fe20000000000 */
[----:B------:R-:W-:-:S04]  /*1560*/  LEA R6, R0, UR5, 0x2 ;  /* 0x0000000500067c11 */ /* 0x000fc8000f8e10ff */
[----:B------:R-:W0:Y:S04]  /*1570*/  SHFL.BFLY PT, R12, R11, 0x1, 0x1f ;  /* 0x0c201f000b0c7f89 */ /* 0x000e2800000e0000 */
[----:B------:R1:W-:Y:S01]  /*1580*/  @!P2 STS [R6], R7 ;  /* 0x000000070600a388 */ /* 0x0003e20000000800 */
[----:B0-----:R-:W-:Y:S01]  /*1590*/  FADD R9, R11, R12 ;  /* 0x0000000c0b097221 */ /* 0x001fe20000000000 */
[----:B-1----:R-:W-:Y:S06]  /*15a0*/  @P2 BRA `(.L_x_19) ;  /* 0x00000000003c2947 */ /* 0x002fec0003800000 */
[----:B------:R-:W0:Y:S01]  /*15b0*/  LDS R0, [R6] ;  /* 0x0000000006007984 */ /* 0x000e220000000800 */
[----:B------:R-:W1:Y:S01]  /*15c0*/  MUFU.RCP R5, R9 ;  /* 0x0000000900057308 */ /* 0x000e620000001000 */
[----:B------:R-:W-:Y:S01]  /*15d0*/  BSSY.RECONVERGENT B1, `(.L_x_20) ;  /* 0x000000b000017945 */ /* 0x000fe20003800200 */
[----:B-1----:R-:W-:-:S04]  /*15e0*/  FFMA R10, -R9, R5, 1 ;  /* 0x3f800000090a7423 */ /* 0x002fc80000000105 */
[----:B------:R-:W-:Y:S02]  /*15f0*/  FFMA R5, R5, R10, R5 ;  /* 0x0000000a05057223 */ /* 0x000fe40000000005 */
[----:B0-----:R-:W0:Y:S02]  /*1600*/  FCHK P0, R0, R9 ;  /* 0x0000000900007302 */ /* 0x001e240000000000 */
[----:B------:R-:W-:-:S04]  /*1610*/  FFMA R10, R0, R5, RZ ;  /* 0x00000005000a7223 */ /* 0x000fc800000000ff */
[----:B------:R-:W-:-:S04]  /*1620*/  FFMA R7, -R9, R10, R0 ;  /* 0x0000000a09077223 */ /* 0x000fc80000000100 */
[----:B------:R-:W-:Y:S01]  /*1630*/  FFMA R5, R5, R7, R10 ;  /* 0x0000000705057223 */ /* 0x000fe2000000000a */
[----:B0-----:R-:W-:Y:S06]  /*1640*/  @!P0 BRA `(.L_x_21) ;  /* 0x00000000000c8947 */ /* 0x001fec0003800000 */
[----:B------:R-:W-:Y:S01]  /*1650*/  IMAD.MOV.U32 R5, RZ, RZ, R9 ;  /* 0x000000ffff057224 */ /* 0x000fe200078e0009 */
[----:B------:R-:W-:-:S07]  /*1660*/  MOV R10, 0x1680 ;  /* 0x00001680000a7802 */ /* 0x000fce0000000f00 */
[----:B------:R-:W-:Y:S05]  /*1670*/  CALL.REL.NOINC `($__internal_0_$__cuda_sm3x_div_rn_noftz_f32_slowpath) ;  /* 0x0000000c00487944 */ /* 0x000fea0003c00000 */
.L_x_21:
[----:B------:R-:W-:Y:S05]  /*1680*/  BSYNC.RECONVERGENT B1 ;  /* 0x0000000000017941 */ /* 0x000fea0003800200 */
.L_x_20:
[----:B------:R0:W-:Y:S02]  /*1690*/  STS [R6], R5 ;  /* 0x0000000506007388 */ /* 0x0001e40000000800 */
.L_x_19:
[----:B------:R-:W-:Y:S05]  /*16a0*/  BSYNC.RECONVERGENT B0 ;  /* 0x0000000000007941 */ /* 0x000fea0003800200 */
.L_x_18:
[----:B------:R-:W-:Y:S01]  /*16b0*/  ISETP.GT.U32.AND P3, PT, R3, 0xf, PT ;  /* 0x0000000f0300780c */ /* 0x000fe20003f64070 */
[----:B------:R-:W-:Y:S01]  /*16c0*/  IMAD.MOV.U32 R0, RZ, RZ, -0xeb60d36 ;  /* 0xf149f2caff007424 */ /* 0x000fe200078e00ff */
[----:B------:R-:W-:Y:S01]  /*16d0*/  PLOP3.LUT P0, PT, PT, PT, PT, 0x80, 0x8 ;  /* 0x000000000008781c */ /* 0x000fe20003f0f070 */
[----:B------:R-:W-:Y:S10]  /*16e0*/  BSSY.RECONVERGENT B0, `(.L_x_22) ;  /* 0x0000031000007945 */ /* 0x000ff40003800200 */
[----:B------:R-:W1:Y:S02]  /*16f0*/  @!P3 LDS R4, [R4+0x40] ;  /* 0x000040000404b984 */ /* 0x000e640000000800 */
[----:B-1----:R-:W-:-:S05]  /*1700*/  @!P3 FMUL R0, R4, 0.25 ;  /* 0x3e8000000400b820 */ /* 0x002fca0000400000 */
[----:B0-----:R-:W0:Y:S02]  /*1710*/  SHFL.BFLY PT, R5, R0, 0x10, 0x1f ;  /* 0x0e001f0000057f89 */ /* 0x001e2400000e0000 */
        /* <DEDUP_REMOVED lines=13> */
[----:B------:R-:W-:-:S13]  /*17f0*/  @!P3 PLOP3.LUT P0, PT, P2, PT, PT, 0x80, 0x8 ;  /* 0x000000000008b81c */ /* 0x000fda000170f070 */
[----:B------:R-:W-:-:S04]  /*1800*/  @!P0 FMUL R4, R4, 0.5 ;  /* 0x3f00000004048820 */ /* 0x000fc80000400000 */
[----:B------:R-:W0:Y:S02]  /*1810*/  @!P3 MUFU.EX2 R5, R4 ;  /* 0x000000040005b308 */ /* 0x000e240000000800 */
[----:B0-----:R-:W-:-:S04]  /*1820*/  @!P0 FMUL R5, R5, R5 ;  /* 0x0000000505058220 */ /* 0x001fc80000400000 */
[----:B------:R-:W-:Y:S01]  /*1830*/  @!P3 IMAD.MOV.U32 R0, RZ, RZ, R5 ;  /* 0x000000ffff00b224 */ /* 0x000fe200078e0005 */
[----:B------:R-:W-:Y:S04]  /*1840*/  @!P3 STS [R6+0x40], R5 ;  /* 0x000040050600b388 */ /* 0x000fe80000000800 */
[----:B------:R-:W0:Y:S02]  /*1850*/  SHFL.BFLY PT, R7, R0, 0x10, 0x1f ;  /* 0x0e001f0000077f89 */ /* 0x000e2400000e0000 */
[----:B0-----:R-:W-:-:S05]  /*1860*/  FADD R7, R7, R0 ;  /* 0x0000000007077221 */ /* 0x001fca0000000000 */
        /* <DEDUP_REMOVED lines=8> */
[----:B------:R-:W-:Y:S06]  /*18f0*/  @P3 BRA `(.L_x_23) ;  /* 0x00000000003c3947 */ /* 0x000fec0003800000 */
[----:B------:R-:W0:Y:S01]  /*1900*/  LDS R0, [R6+0x40] ;  /* 0x0000400006007984 */ /* 0x000e220000000800 */
        /* <DEDUP_REMOVED lines=12> */
.L_x_25:
[----:B------:R-:W-:Y:S05]  /*19d0*/  BSYNC.RECONVERGENT B1 ;  /* 0x0000000000017941 */ /* 0x000fea0003800200 */
.L_x_24:
[----:B------:R0:W-:Y:S02]  /*19e0*/  STS [R6+0x40], R5 ;  /* 0x0000400506007388 */ /* 0x0001e40000000800 */
.L_x_23:
[----:B------:R-:W-:Y:S05]  /*19f0*/  BSYNC.RECONVERGENT B0 ;  /* 0x0000000000007941 */ /* 0x000fea0003800200 */
.L_x_22:
[----:B------:R-:W-:Y:S05]  /*1a00*/  @P1 BRA `(.L_x_26) ;  /* 0xfffffff800401947 */ /* 0x000fea000383ffff */
[----:B------:R-:W1:Y:S01]  /*1a10*/  S2R R0, SR_LANEID ;  /* 0x0000000000007919 */ /* 0x000e620000000000 */
[----:B------:R-:W-:Y:S01]  /*1a20*/  BAR.SYNC.DEFER_BLOCKING 0x0 ;  /* 0x0000000000007b1d */ /* 0x000fe20000010000 */
[----:B------:R-:W-:Y:S01]  /*1a30*/  ISETP.NE.AND P2, PT, R19, 0x3, PT ;  /* 0x000000031300780c */ /* 0x000fe20003f45270 */
[----:B0-----:R-:W-:Y:S01]  /*1a40*/  IMAD.MOV.U32 R5, RZ, RZ, R3 ;  /* 0x000000ffff057224 */ /* 0x001fe200078e0003 */
[----:B------:R-:W-:-:S03]  /*1a50*/  ISETP.GE.U32.AND P0, PT, R17, 0x3, PT ;  /* 0x000000031100780c */ /* 0x000fc60003f06070 */
[----:B------:R-:W-:Y:S08]  /*1a60*/  BSSY.RECONVERGENT B0, `(.L_x_27) ;  /* 0x0000012000007945 */ /* 0x000ff00003800200 */
[----:B------:R-:W-:Y:S05]  /*1a70*/  @!P2 BRA `(.L_x_28) ;  /* 0x000000000040a947 */ /* 0x000fea0003800000 */
[----:B------:R-:W0:Y:S01]  /*1a80*/  S2UR UR6, SR_CgaCtaId ;  /* 0x00000000000679c3 */ /* 0x000e220000008800 */
[----:B------:R-:W-:Y:S01]  /*1a90*/  UMOV UR4, 0x400 ;  /* 0x0000040000047882 */ /* 0x000fe20000000000 */
[----:B------:R-:W-:Y:S01]  /*1aa0*/  LEA R9, R3, UR5, 0x2 ;  /* 0x0000000503097c11 */ /* 0x000fe2000f8e10ff */
[----:B------:R-:W-:Y:S01]  /*1ab0*/  UIADD3 UR4, UPT, UPT, UR4, 0xe00, URZ ;  /* 0x00000e0004047890 */ /* 0x000fe2000fffe0ff */
[----:B------:R-:W-:Y:S02]  /*1ac0*/  IMAD R5, R2, R18, R3 ;  /* 0x0000001202057224 */ /* 0x000fe400078e0203 */
[----:B------:R-:W-:Y:S01]  /*1ad0*/  IMAD.MOV R4, RZ, RZ, -R2 ;  /* 0x000000ffff047224 */ /* 0x000fe200078e0a02 */
[----:B0-----:R-:W-:-:S06]  /*1ae0*/  ULEA UR4, UR6, UR4, 0x18 ;  /* 0x0000000406047291 */ /* 0x001fcc000f8ec0ff */
[----:B------:R-:W-:-:S07]  /*1af0*/  LEA R7, R3, UR4, 0x1 ;  /* 0x0000000403077c11 */ /* 0x000fce000f8e08ff */
.L_x_29:
[----:B------:R0:W2:Y:S01]  /*1b00*/  LDS R6, [R9] ;  /* 0x0000000009067984 */ /* 0x0000a20000000800 */
[----:B------:R-:W-:-:S05]  /*1b10*/  VIADD R4, R4, 0x1 ;  /* 0x0000000104047836 */ /* 0x000fca0000000000 */
[----:B------:R-:W-:Y:S01]  /*1b20*/  ISETP.NE.AND P1, PT, R4, RZ, PT ;  /* 0x000000ff0400720c */ /* 0x000fe20003f25270 */
[----:B0-----:R-:W-:Y:S01]  /*1b30*/  IMAD R9, R18, 0x4, R9 ;  /* 0x0000000412097824 */ /* 0x001fe200078e0209 */
[----:B--2---:R-:W-:-:S05]  /*1b40*/  F2FP.F16.F32.PACK_AB R6, RZ, R6 ;  /* 0x00000006ff06723e */ /* 0x004fca00000000ff */
[----:B------:R0:W-:Y:S02]  /*1b50*/  STS.U16 [R7], R6 ;  /* 0x0000000607007388 */ /* 0x0001e40000000400 */
[----:B0-----:R-:W-:-:S04]  /*1b60*/  IMAD R7, R18, 0x2, R7 ;  /* 0x0000000212077824 */ /* 0x001fc800078e0207 */
[----:B------:R-:W-:Y:S05]  /*1b70*/  @P1 BRA `(.L_x_29) ;  /* 0xfffffffc00e01947 */ /* 0x000fea000383ffff */
.L_x_28:
[----:B------:R-:W-:Y:S05]  /*1b80*/  BSYNC.RECONVERGENT B0 ;  /* 0x0000000000007941 */ /* 0x000fea0003800200 */
.L_x_27:
[----:B------:R-:W-:Y:S04]  /*1b90*/  BSSY.RECONVERGENT B0, `(.L_x_30) ;  /* 0x0000022000007945 */ /* 0x000fe80003800200 */
[----:B------:R-:W-:Y:S05]  /*1ba0*/  @!P0 BRA `(.L_x_31) ;  /* 0x0000000000808947 */ /* 0x000fea0003800000 */
[----:B------:R-:W0:Y:S01]  /*1bb0*/  S2UR UR6, SR_CgaCtaId ;  /* 0x00000000000679c3 */ /* 0x000e220000008800 */
[----:B------:R-:W-:Y:S01]  /*1bc0*/  UMOV UR4, 0x400 ;  /* 0x0000040000047882 */ /* 0x000fe20000000000 */
[----:B------:R-:W-:Y:S01]  /*1bd0*/  LEA R9, R5, UR5, 0x2 ;  /* 0x0000000505097c11 */ /* 0x000fe2000f8e10ff */
[----:B------:R-:W-:-:S04]  /*1be0*/  UIADD3 UR4, UPT, UPT, UR4, 0xe00, URZ ;  /* 0x00000e0004047890 */ /* 0x000fc8000fffe0ff */
[----:B0-----:R-:W-:-:S06]  /*1bf0*/  ULEA UR4, UR6, UR4, 0x18 ;  /* 0x0000000406047291 */ /* 0x001fcc000f8ec0ff */
[----:B------:R-:W-:-:S07]  /*1c00*/  LEA R7, R5, UR4, 0x1 ;  /* 0x0000000405077c11 */ /* 0x000fce000f8e08ff */
.L_x_32:
[----:B0-----:R-:W0:Y:S01]  /*1c10*/  LDS R4, [R9] ;  /* 0x0000000009047984 */ /* 0x001e220000000800 */
[C-C-:B------:R-:W-:Y:S02]  /*1c20*/  IMAD R8, R18.reuse, 0x2, R7.reuse ;  /* 0x0000000212087824 */ /* 0x140fe400078e0207 */
[C---:B------:R-:W-:Y:S02]  /*1c30*/  IMAD R11, R18.reuse, 0x4, R7 ;  /* 0x00000004120b7824 */ /* 0x040fe400078e0207 */
[----:B------:R-:W-:-:S05]  /*1c40*/  IMAD R5, R18, 0x4, R5 ;  /* 0x0000000412057824 */ /* 0x000fca00078e0205 */
[----:B------:R-:W-:Y:S02]  /*1c50*/  ISETP.GE.U32.AND P1, PT, R5, 0x100, PT ;  /* 0x000001000500780c */ /* 0x000fe40003f26070 */
[----:B0-----:R-:W-:-:S04]  /*1c60*/  F2FP.F16.F32.PACK_AB R4, RZ, R4 ;  /* 0x00000004ff04723e */ /* 0x001fc800000000ff */
[----:B------:R-:W-:Y:S01]  /*1c70*/  PRMT R12, R4, 0x7610, R12 ;  /* 0x00007610040c7816 */ /* 0x000fe2000000000c */
[----:B------:R-:W-:-:S04]  /*1c80*/  IMAD R4, R18, 0x4, R9 ;  /* 0x0000000412047824 */ /* 0x000fc800078e0209 */
[----:B------:R0:W-:Y:S04]  /*1c90*/  STS.U16 [R7], R12 ;  /* 0x0000000c07007388 */ /* 0x0001e80000000400 */
[----:B------:R-:W2:Y:S01]  /*1ca0*/  LDS R4, [R4] ;  /* 0x0000000004047984 */ /* 0x000ea20000000800 */
[C-C-:B0-----:R-:W-:Y:S02]  /*1cb0*/  IMAD R12, R18.reuse, 0x6, R7.reuse ;  /* 0x00000006120c7824 */ /* 0x141fe400078e0207 */
[----:B------:R-:W-:Y:S01]  /*1cc0*/  IMAD R7, R18, 0x8, R7 ;  /* 0x0000000812077824 */ /* 0x000fe200078e0207 */
[----:B--2---:R-:W-:-:S04]  /*1cd0*/  F2FP.F16.F32.PACK_AB R6, RZ, R4 ;  /* 0x00000004ff06723e */ /* 0x004fc800000000ff */
[----:B------:R-:W-:Y:S01]  /*1ce0*/  PRMT R13, R6, 0x7610, R13 ;  /* 0x00007610060d7816 */ /* 0x000fe2000000000d */
[----:B------:R-:W-:-:S04]  /*1cf0*/  IMAD R6, R18, 0x8, R9 ;  /* 0x0000000812067824 */ /* 0x000fc800078e0209 */
[----:B------:R-:W-:Y:S04]  /*1d00*/  STS.U16 [R8], R13 ;  /* 0x0000000d08007388 */ /* 0x000fe80000000400 */
[----:B------:R-:W0:Y:S02]  /*1d10*/  LDS R6, [R6] ;  /* 0x0000000006067984 */ /* 0x000e240000000800 */
[----:B0-----:R-:W-:-:S04]  /*1d20*/  F2FP.F16.F32.PACK_AB R10, RZ, R6 ;  /* 0x00000006ff0a723e */ /* 0x001fc800000000ff */
[----:B------:R-:W-:Y:S01]  /*1d30*/  PRMT R14, R10, 0x7610, R14 ;  /* 0x000076100a0e7816 */ /* 0x000fe2000000000e */
[C-C-:B------:R-:W-:Y:S02]  /*1d40*/  IMAD R10, R18.reuse, 0xc, R9.reuse ;  /* 0x0000000c120a7824 */ /* 0x140fe400078e0209 */
[----:B------:R-:W-:Y:S02]  /*1d50*/  IMAD R9, R18, 0x10, R9 ;  /* 0x0000001012097824 */ /* 0x000fe400078e0209 */
[----:B------:R-:W-:Y:S04]  /*1d60*/  STS.U16 [R11], R14 ;  /* 0x0000000e0b007388 */ /* 0x000fe80000000400 */
[----:B------:R-:W0:Y:S02]  /*1d70*/  LDS R10, [R10] ;  /* 0x000000000a0a7984 */ /* 0x000e240000000800 */
[----:B0-----:R-:W-:-:S05]  /*1d80*/  F2FP.F16.F32.PACK_AB R4, RZ, R10 ;  /* 0x0000000aff04723e */ /* 0x001fca00000000ff */
[----:B------:R0:W-:Y:S01]  /*1d90*/  STS.U16 [R12], R4 ;  /* 0x000000040c007388 */ /* 0x0001e20000000400 */
[----:B------:R-:W-:Y:S05]  /*1da0*/  @!P1 BRA `(.L_x_32) ;  /* 0xfffffffc00989947 */ /* 0x000fea000383ffff */
.L_x_31:
[----:B------:R-:W-:Y:S05]  /*1db0*/  BSYNC.RECONVERGENT B0 ;  /* 0x0000000000007941 */ /* 0x000fea0003800200 */
.L_x_30:
[----:B------:R-:W2:Y:S01]  /*1dc0*/  S2UR UR6, SR_CgaCtaId ;  /* 0x00000000000679c3 */ /* 0x000ea20000008800 */
[----:B01----:R-:W-:-:S07]  /*1dd0*/  SHF.R.U32.HI R4, RZ, 0x3, R0 ;  /* 0x00000003ff047819 */ /* 0x003fce0000011600 */
[----:B------:R-:W-:Y:S01]  /*1de0*/  BAR.SYNC.DEFER_BLOCKING 0x0 ;  /* 0x0000000000007b1d */ /* 0x000fe20000010000 */
[----:B------:R-:W-:Y:S01]  /*1df0*/  LOP3.LUT R5, R0, 0x7, RZ, 0xc0, !PT ;  /* 0x0000000700057812 */ /* 0x000fe200078ec0ff */
[----:B------:R-:W-:Y:S01]  /*1e00*/  IMAD.SHL.U32 R6, R4, 0x8, RZ ;  /* 0x0000000804067824 */ /* 0x000fe200078e00ff */
[----:B------:R-:W-:-:S03]  /*1e10*/  SHF.R.U32.HI R4, RZ, 0x4, R0 ;  /* 0x00000004ff047819 */ /* 0x000fc60000011600 */
[----:B------:R-:W-:Y:S01]  /*1e20*/  UMOV UR4, 0x400 ;  /* 0x0000040000047882 */ /* 0x000fe20000000000 */
[----:B------:R-:W-:Y:S01]  /*1e30*/  BSSY.RECONVERGENT B0, `(.L_x_33) ;  /* 0x000002c000007945 */ /* 0x000fe20003800200 */
[----:B------:R-:W-:Y:S01]  /*1e40*/  UIADD3 UR8, UPT, UPT, UR4, 0x400, URZ ;  /* 0x0000040004087890 */ /* 0x000fe2000fffe0ff */
[----:B------:R-:W-:Y:S01]  /*1e50*/  LOP3.LUT R5, R6, 0x8, R5, 0xe2, !PT ;  /* 0x0000000806057812 */ /* 0x000fe200078ee205 */
[----:B------:R-:W-:Y:S01]  /*1e60*/  UIADD3 UR5, UPT, UPT, UR4, 0xe00, URZ ;  /* 0x00000e0004057890 */ /* 0x000fe2000fffe0ff */
[----:B------:R-:W-:Y:S01]  /*1e70*/  IMAD.SHL.U32 R4, R4, 0x8, RZ ;  /* 0x0000000804047824 */ /* 0x000fe200078e00ff */
[----:B------:R-:W-:-:S03]  /*1e80*/  UIADD3 UR4, UPT, UPT, UR4, 0x1000, URZ ;  /* 0x0000100004047890 */ /* 0x000fc6000fffe0ff */
[----:B------:R-:W-:Y:S01]  /*1e90*/  IMAD R4, R5, 0x10, R4 ;  /* 0x0000001005047824 */ /* 0x000fe200078e0204 */
[----:B--2---:R-:W-:Y:S02]  /*1ea0*/  ULEA UR8, UR6, UR8, 0x18 ;  /* 0x0000000806087291 */ /* 0x004fe4000f8ec0ff */
[----:B------:R-:W-:Y:S02]  /*1eb0*/  ULEA UR5, UR6, UR5, 0x18 ;  /* 0x0000000506057291 */ /* 0x000fe4000f8ec0ff */
[----:B------:R-:W-:Y:S02]  /*1ec0*/  ULEA UR4, UR6, UR4, 0x18 ;  /* 0x0000000406047291 */ /* 0x000fe4000f8ec0ff */
[C---:B------:R-:W-:Y:S02]  /*1ed0*/  LEA R8, R4.reuse, UR8, 0x1 ;  /* 0x0000000804087c11 */ /* 0x040fe4000f8e08ff */
[----:B------:R-:W-:-:S04]  /*1ee0*/  LEA R17, R4, UR5, 0x1 ;  /* 0x0000000504117c11 */ /* 0x000fc8000f8e08ff */
[----:B------:R-:W-:Y:S04]  /*1ef0*/  LDSM.16.MT88.4 R8, [R8] ;  /* 0x000000000808783b */ /* 0x000fe80000004200 */
[----:B------:R-:W0:Y:S02]  /*1f00*/  LDSM.16.M88.4 R4, [R17] ;  /* 0x000000001104783b */ /* 0x000e240000000200 */
[----:B0-----:R-:W-:Y:S01]  /*1f10*/  HMMA.16816.F32 R12, R4, R8, RZ ;  /* 0x00000008040c723c */ /* 0x001fe200000018ff */
[----:B------:R-:W-:Y:S02]  /*1f20*/  SHF.R.U32.HI R9, RZ, 0x2, R0 ;  /* 0x00000002ff097819 */ /* 0x000fe40000011600 */
[----:B------:R-:W-:-:S05]  /*1f30*/  LOP3.LUT R0, R0, 0x3, RZ, 0xc0, !PT ;  /* 0x0000000300007812 */ /* 0x000fca00078ec0ff */
[----:B------:R-:W-:Y:S01]  /*1f40*/  HMMA.16816.F32 R4, R4, R10, RZ ;  /* 0x0000000a0404723c */ /* 0x000fe200000018ff */
[----:B------:R-:W-:-:S05]  /*1f50*/  IMAD R0, R9, 0x8, R0 ;  /* 0x0000000809007824 */ /* 0x000fca00078e0200 */
[----:B------:R-:W-:-:S05]  /*1f60*/  LEA R0, R0, UR4, 0x3 ;  /* 0x0000000400007c11 */ /* 0x000fca000f8e18ff */
[----:B------:R0:W-:Y:S04]  /*1f70*/  STS.64 [R0], R12 ;  /* 0x0000000c00007388 */ /* 0x0001e80000000a00 */
[----:B------:R0:W-:Y:S04]  /*1f80*/  STS.64 [R0+0x200], R14 ;  /* 0x0002000e00007388 */ /* 0x0001e80000000a00 */
[----:B------:R0:W-:Y:S04]  /*1f90*/  STS.64 [R0+0x20], R4 ;  /* 0x0000200400007388 */ /* 0x0001e80000000a00 */
[----:B------:R0:W-:Y:S01]  /*1fa0*/  STS.64 [R0+0x220], R6 ;  /* 0x0002200600007388 */ /* 0x0001e20000000a00 */
[----:B------:R-:W-:Y:S06]  /*1fb0*/  BAR.SYNC.DEFER_BLOCKING 0x0 ;  /* 0x0000000000007b1d */ /* 0x000fec0000010000 */
[----:B------:R-:W-:Y:S05]  /*1fc0*/  @!P2 BRA `(.L_x_34) ;  /* 0x000000000048a947 */ /* 0x000fea0003800000 */
[----:B------:R-:W1:Y:S01]  /*1fd0*/  LDCU.64 UR12, c[0x0][0x398] ;  /* 0x00007300ff0c77ac */ /* 0x000e620008000a00 */
[----:B0-----:R-:W-:Y:S02]  /*1fe0*/  LOP3.LUT R5, R16, 0x1f, RZ, 0xc0, !PT ;  /* 0x0000001f10057812 */ /* 0x001fe400078ec0ff */
[----:B------:R-:W-:Y:S01]  /*1ff0*/  LEA R9, R3, UR4, 0x2 ;  /* 0x0000000403097c11 */ /* 0x000fe2000f8e10ff */
[----:B------:R-:W-:Y:S01]  /*2000*/  IMAD R3, R2, R18, R3 ;  /* 0x0000001202037224 */ /* 0x000fe200078e0203 */
[----:B------:R-:W-:Y:S01]  /*2010*/  IADD3 R5, P1, PT, R5, UR7, RZ ;  /* 0x0000000705057c10 */ /* 0x000fe2000ff3e0ff */
[----:B------:R-:W-:-:S04]  /*2020*/  IMAD.MOV R2, RZ, RZ, -R2 ;  /* 0x000000ffff027224 */ /* 0x000fc800078e0a02 */
[----:B------:R-:W-:Y:S01]  /*2030*/  IMAD.X R0, RZ, RZ, UR9, P1 ;  /* 0x00000009ff007e24 */ /* 0x000fe200088e06ff */
[----:B-1----:R-:W-:-:S04]  /*2040*/  LEA R4, P2, R5, UR12, 0x2 ;  /* 0x0000000c05047c11 */ /* 0x002fc8000f8410ff */
[----:B------:R-:W-:-:S09]  /*2050*/  LEA.HI.X R5, R5, UR13, R0, 0x2, P2 ;  /* 0x0000000d05057c11 */ /* 0x000fd200090f1400 */
.L_x_35:
[----:B-1----:R0:W1:Y:S01]  /*2060*/  LDS R11, [R9] ;  /* 0x00000000090b7984 */ /* 0x0020620000000800 */
[----:B------:R-:W-:Y:S02]  /*2070*/  IMAD.MOV.U32 R6, RZ, RZ, R4 ;  /* 0x000000ffff067224 */ /* 0x000fe400078e0004 */
[----:B------:R-:W-:Y:S02]  /*2080*/  IMAD.MOV.U32 R7, RZ, RZ, R5 ;  /* 0x000000ffff077224 */ /* 0x000fe400078e0005 */
[----:B------:R-:W-:Y:S02]  /*2090*/  VIADD R2, R2, 0x1 ;  /* 0x0000000102027836 */ /* 0x000fe40000000000 */
[----:B------:R-:W-:-:S03]  /*20a0*/  IMAD.WIDE.U32 R4, R18, 0x4, R6 ;  /* 0x0000000412047825 */ /* 0x000fc600078e0006 */
[----:B------:R-:W-:Y:S01]  /*20b0*/  ISETP.NE.AND P1, PT, R2, RZ, PT ;  /* 0x000000ff0200720c */ /* 0x000fe20003f25270 */
[----:B0-----:R-:W-:Y:S01]  /*20c0*/  IMAD R9, R18, 0x4, R9 ;  /* 0x0000000412097824 */ /* 0x001fe200078e0209 */
[----:B-1----:R1:W-:Y:S11]  /*20d0*/  STG.E desc[UR10][R6.64], R11 ;  /* 0x0000000b06007986 */ /* 0x0023f6000c10190a */
[----:B------:R-:W-:Y:S05]  /*20e0*/  @P1 BRA `(.L_x_35) ;  /* 0xfffffffc00dc1947 */ /* 0x000fea000383ffff */
.L_x_34:
[----:B------:R-:W-:Y:S05]  /*20f0*/  BSYNC.RECONVERGENT B0 ;  /* 0x0000000000007941 */ /* 0x000fea0003800200 */
.L_x_33:
[----:B------:R-:W-:Y:S05]  /*2100*/  @!P0 EXIT ;  /* 0x000000000000894d */ /* 0x000fea0003800000 */
[C-C-:B0-----:R-:W-:Y:S01]  /*2110*/  IMAD R13, R18.reuse, 0x2, R3.reuse ;  /* 0x00000002120d7824 */ /* 0x141fe200078e0203 */
[C---:B------:R-:W-:Y:S01]  /*2120*/  LEA R19, R3.reuse, UR4, 0x2 ;  /* 0x0000000403137c11 */ /* 0x040fe2000f8e10ff */
[----:B------:R-:W-:Y:S01]  /*2130*/  IMAD R15, R18, 0x3, R3 ;  /* 0x00000003120f7824 */ /* 0x000fe200078e0203 */
[----:B------:R-:W0:Y:S01]  /*2140*/  LDCU.64 UR12, c[0x0][0x398] ;  /* 0x00007300ff0c77ac */ /* 0x000e220008000a00 */
[----:B------:R-:W-:-:S07]  /*2150*/  IMAD.IADD R17, R3, 0x1, R18 ;  /* 0x0000000103117824 */ /* 0x000fce00078e0212 */
.L_x_36:
[C-C-:B------:R-:W-:Y:S01]  /*2160*/  IMAD R0, R18.reuse, 0x4, R19.reuse ;  /* 0x0000000412007824 */ /* 0x140fe200078e0213 */
[----:B--2---:R-:W2:Y:S01]  /*2170*/  LDS R21, [R19] ;  /* 0x0000000013157984 */ /* 0x004ea20000000800 */
[C-C-:B------:R-:W-:Y:S01]  /*2180*/  IMAD R2, R18.reuse, 0x8, R19.reuse ;  /* 0x0000000812027824 */ /* 0x140fe200078e0213 */
[----:B------:R-:W-:Y:S01]  /*2190*/  IADD3 R5, P0, PT, R3, UR7, RZ ;  /* 0x0000000703057c10 */ /* 0x000fe2000ff1e0ff */
[C---:B------:R-:W-:Y:S01]  /*21a0*/  IMAD R8, R18.reuse, 0xc, R19 ;  /* 0x0000000c12087824 */ /* 0x040fe200078e0213 */
[----:B------:R-:W3:Y:S01]  /*21b0*/  LDS R23, [R0] ;  /* 0x0000000000177984 */ /* 0x000ee20000000800 */
[----:B-1----:R-:W-:Y:S01]  /*21c0*/  IADD3 R7, P1, PT, R17, UR7, RZ ;  /* 0x0000000711077c10 */ /* 0x002fe2000ff3e0ff */
[C---:B------:R-:W-:Y:S01]  /*21d0*/  IMAD R17, R18.reuse, 0x4, R17 ;  /* 0x0000000412117824 */ /* 0x040fe200078e0211 */
[----:B------:R-:W-:Y:S01]  /*21e0*/  IADD3 R9, P2, PT, R13, UR7, RZ ;  /* 0x000000070d097c10 */ /* 0x000fe2000ff5e0ff */
[----:B------:R1:W4:Y:S01]  /*21f0*/  LDS R25, [R2] ;  /* 0x0000000002197984 */ /* 0x0003220000000800 */
[----:B------:R-:W-:Y:S01]  /*2200*/  IMAD.X R6, RZ, RZ, UR9, P0 ;  /* 0x00000009ff067e24 */ /* 0x000fe200080e06ff */
[----:B0-----:R-:W-:Y:S01]  /*2210*/  LEA R4, P0, R5, UR12, 0x2 ;  /* 0x0000000c05047c11 */ /* 0x001fe2000f8010ff */
[----:B------:R-:W-:Y:S01]  /*2220*/  IMAD.X R12, RZ, RZ, UR9, P1 ;  /* 0x00000009ff0c7e24 */ /* 0x000fe200088e06ff */
[----:B------:R0:W5:Y:S01]  /*2230*/  LDS R27, [R8] ;  /* 0x00000000081b7984 */ /* 0x0001620000000800 */
[----:B------:R-:W-:Y:S01]  /*2240*/  IADD3 R11, P3, PT, R15, UR7, RZ ;  /* 0x000000070f0b7c10 */ /* 0x000fe2000ff7e0ff */
[C---:B------:R-:W-:Y:S01]  /*2250*/  IMAD R13, R18.reuse, 0x4, R13 ;  /* 0x00000004120d7824 */ /* 0x040fe200078e020d */
[----:B------:R-:W-:Y:S01]  /*2260*/  LEA.HI.X R5, R5, UR13, R6, 0x2, P0 ;  /* 0x0000000d05057c11 */ /* 0x000fe200080f1406 */
[----:B-1----:R-:W-:Y:S01]  /*2270*/  IMAD.X R2, RZ, RZ, UR9, P2 ;  /* 0x00000009ff027e24 */ /* 0x002fe200090e06ff */
[----:B------:R-:W-:Y:S01]  /*2280*/  LEA R6, P0, R7, UR12, 0x2 ;  /* 0x0000000c07067c11 */ /* 0x000fe2000f8010ff */
[----:B------:R-:W-:Y:S01]  /*2290*/  IMAD.X R0, RZ, RZ, UR9, P3 ;  /* 0x00000009ff007e24 */ /* 0x000fe200098e06ff */
[----:B------:R-:W-:Y:S01]  /*22a0*/  LEA R10, P2, R11, UR12, 0x2 ;  /* 0x0000000c0b0a7c11 */ /* 0x000fe2000f8410ff */
[C---:B------:R-:W-:Y:S01]  /*22b0*/  IMAD R15, R18.reuse, 0x4, R15 ;  /* 0x00000004120f7824 */ /* 0x040fe200078e020f */
[----:B0-----:R-:W-:Y:S01]  /*22c0*/  LEA R8, P1, R9, UR12, 0x2 ;  /* 0x0000000c09087c11 */ /* 0x001fe2000f8210ff */
[----:B------:R-:W-:Y:S01]  /*22d0*/  IMAD R19, R18, 0x10, R19 ;  /* 0x0000001012137824 */ /* 0x000fe200078e0213 */
[----:B------:R-:W-:-:S02]  /*22e0*/  LEA.HI.X R7, R7, UR13, R12, 0x2, P0 ;  /* 0x0000000d07077c11 */ /* 0x000fc400080f140c */
[----:B------:R-:W-:Y:S02]  /*22f0*/  LEA.HI.X R9, R9, UR13, R2, 0x2, P1 ;  /* 0x0000000d09097c11 */ /* 0x000fe400088f1402 */
[----:B------:R-:W-:Y:S02]  /*2300*/  LEA.HI.X R11, R11, UR13, R0, 0x2, P2 ;  /* 0x0000000d0b0b7c11 */ /* 0x000fe400090f1400 */
[----:B------:R-:W-:-:S04]  /*2310*/  IADD3 R3, PT, PT, R18, R3, R18 ;  /* 0x0000000312037210 */ /* 0x000fc80007ffe012 */
[----:B------:R-:W-:-:S04]  /*2320*/  IADD3 R3, PT, PT, R18, R3, R18 ;  /* 0x0000000312037210 */ /* 0x000fc80007ffe012 */
[----:B------:R-:W-:Y:S01]  /*2330*/  ISETP.GE.U32.AND P0, PT, R3, 0x100, PT ;  /* 0x000001000300780c */ /* 0x000fe20003f06070 */
[----:B--2---:R2:W-:Y:S04]  /*2340*/  STG.E desc[UR10][R4.64], R21 ;  /* 0x0000001504007986 */ /* 0x0045e8000c10190a */
[----:B---3--:R2:W-:Y:S04]  /*2350*/  STG.E desc[UR10][R6.64], R23 ;  /* 0x0000001706007986 */ /* 0x0085e8000c10190a */
[----:B----4-:R2:W-:Y:S04]  /*2360*/  STG.E desc[UR10][R8.64], R25 ;  /* 0x0000001908007986 */ /* 0x0105e8000c10190a */
[----:B-----5:R2:W-:Y:S01]  /*2370*/  STG.E desc[UR10][R10.64], R27 ;  /* 0x0000001b0a007986 */ /* 0x0205e2000c10190a */
[----:B------:R-:W-:Y:S05]  /*2380*/  @!P0 BRA `(.L_x_36) ;  /* 0xfffffffc00748947 */ /* 0x000fea000383ffff */
[----:B------:R-:W-:Y:S05]  /*2390*/  EXIT ;  /* 0x000000000000794d */ /* 0x000fea0003800000 */
        .weak           $__internal_0_$__cuda_sm3x_div_rn_noftz_f32_slowpath
        .type           $__internal_0_$__cuda_sm3x_div_rn_noftz_f32_slowpath,@function
        .size           $__internal_0_$__cuda_sm3x_div_rn_noftz_f32_slowpath,(.L_x_49 - $__internal_0_$__cuda_sm3x_div_rn_noftz_f32_slowpath)
$__internal_0_$__cuda_sm3x_div_rn_noftz_f32_slowpath:
[----:B------:R-:W-:Y:S01]  /*23a0*/  SHF.R.U32.HI R9, RZ, 0x17, R5 ;  /* 0x00000017ff097819 */ /* 0x000fe20000011605 */
[----:B------:R-:W-:Y:S01]  /*23b0*/  BSSY.RECONVERGENT B2, `(.L_x_37) ;  /* 0x0000062000027945 */ /* 0x000fe20003800200 */
[----:B------:R-:W-:Y:S02]  /*23c0*/  SHF.R.U32.HI R7, RZ, 0x17, R0 ;  /* 0x00000017ff077819 */ /* 0x000fe40000011600 */
[----:B------:R-:W-:Y:S02]  /*23d0*/  LOP3.LUT R9, R9, 0xff, RZ, 0xc0, !PT ;  /* 0x000000ff09097812 */ /* 0x000fe400078ec0ff */
[----:B------:R-:W-:-:S03]  /*23e0*/  LOP3.LUT R11, R7, 0xff, RZ, 0xc0, !PT ;  /* 0x000000ff070b7812 */ /* 0x000fc600078ec0ff */
[----:B------:R-:W-:Y:S02]  /*23f0*/  VIADD R13, R9, 0xffffffff ;  /* 0xffffffff090d7836 */ /* 0x000fe40000000000 */
[----:B------:R-:W-:-:S03]  /*2400*/  VIADD R12, R11, 0xffffffff ;  /* 0xffffffff0b0c7836 */ /* 0x000fc60000000000 */
[----:B------:R-:W-:-:S04]  /*2410*/  ISETP.GT.U32.AND P0, PT, R13, 0xfd, PT ;  /* 0x000000fd0d00780c */ /* 0x000fc80003f04070 */
[----:B------:R-:W-:-:S13]  /*2420*/  ISETP.GT.U32.OR P0, PT, R12, 0xfd, P0 ;  /* 0x000000fd0c00780c */ /* 0x000fda0000704470 */
[----:B------:R-:W-:Y:S01]  /*2430*/  @!P0 IMAD.MOV.U32 R7, RZ, RZ, RZ ;  /* 0x000000ffff078224 */ /* 0x000fe200078e00ff */
[----:B------:R-:W-:Y:S06]  /*2440*/  @!P0 BRA `(.L_x_38) ;  /* 0x00000000005c8947 */ /* 0x000fec0003800000 */
[----:B------:R-:W-:Y:S02]  /*2450*/  FSETP.GTU.FTZ.AND P0, PT, |R0|, +INF , PT ;  /* 0x7f8000000000780b */ /* 0x000fe40003f1c200 */
[----:B------:R-:W-:-:S04]  /*2460*/  FSETP.GTU.FTZ.AND P2, PT, |R5|, +INF , PT ;  /* 0x7f8000000500780b */ /* 0x000fc80003f5c200 */
[----:B------:R-:W-:-:S13]  /*2470*/  PLOP3.LUT P0, PT, P0, P2, PT, 0xf8, 0x8f ;  /* 0x00000000008f781c */ /* 0x000fda0000705f70 */
[----:B------:R-:W-:Y:S05]  /*2480*/  @P0 BRA `(.L_x_39) ;  /* 0x00000004004c0947 */ /* 0x000fea0003800000 */
[----:B------:R-:W-:-:S13]  /*2490*/  LOP3.LUT P0, RZ, R5, 0x7fffffff, R0, 0xc8, !PT ;  /* 0x7fffffff05ff7812 */ /* 0x000fda000780c800 */
[----:B------:R-:W-:Y:S05]  /*24a0*/  @!P0 BRA `(.L_x_40) ;  /* 0x00000004003c8947 */ /* 0x000fea0003800000 */
[C---:B------:R-:W-:Y:S02]  /*24b0*/  FSETP.NEU.FTZ.AND P2, PT, |R0|.reuse, +INF , PT ;  /* 0x7f8000000000780b */ /* 0x040fe40003f5d200 */
[----:B------:R-:W-:Y:S02]  /*24c0*/  FSETP.NEU.FTZ.AND P3, PT, |R5|, +INF , PT ;  /* 0x7f8000000500780b */ /* 0x000fe40003f7d200 */
[----:B------:R-:W-:-:S11]  /*24d0*/  FSETP.NEU.FTZ.AND P0, PT, |R0|, +INF , PT ;  /* 0x7f8000000000780b */ /* 0x000fd60003f1d200 */
[----:B------:R-:W-:Y:S05]  /*24e0*/  @!P3 BRA !P2, `(.L_x_40) ;  /* 0x00000004002cb947 */ /* 0x000fea0005000000 */
[----:B------:R-:W-:-:S04]  /*24f0*/  LOP3.LUT P2, RZ, R0, 0x7fffffff, RZ, 0xc0, !PT ;  /* 0x7fffffff00ff7812 */ /* 0x000fc8000784c0ff */
[----:B------:R-:W-:-:S13]  /*2500*/  PLOP3.LUT P2, PT, P3, P2, PT, 0x2f, 0xf2 ;  /* 0x0000000000f2781c */ /* 0x000fda0001f44577 */
[----:B------:R-:W-:Y:S05]  /*2510*/  @P2 BRA `(.L_x_41) ;  /* 0x0000000400182947 */ /* 0x000fea0003800000 */
[----:B------:R-:W-:-:S04]  /*2520*/  LOP3.LUT P2, RZ, R5, 0x7fffffff, RZ, 0xc0, !PT ;  /* 0x7fffffff05ff7812 */ /* 0x000fc8000784c0ff */
[----:B------:R-:W-:-:S13]  /*2530*/  PLOP3.LUT P0, PT, P0, P2, PT, 0x2f, 0xf2 ;  /* 0x0000000000f2781c */ /* 0x000fda0000704577 */
[----:B------:R-:W-:Y:S05]  /*2540*/  @P0 BRA `(.L_x_42) ;  /* 0x0000000400000947 */ /* 0x000fea0003800000 */
[----:B------:R-:W-:Y:S02]  /*2550*/  ISETP.GE.AND P0, PT, R12, RZ, PT ;  /* 0x000000ff0c00720c */ /* 0x000fe40003f06270 */
[----:B------:R-:W-:-:S11]  /*2560*/  ISETP.GE.AND P2, PT, R13, RZ, PT ;  /* 0x000000ff0d00720c */ /* 0x000fd60003f46270 */
[----:B------:R-:W-:Y:S02]  /*2570*/  @P0 IMAD.MOV.U32 R7, RZ, RZ, RZ ;  /* 0x000000ffff070224 */ /* 0x000fe400078e00ff */
[----:B------:R-:W-:Y:S01]  /*2580*/  @!P0 FFMA R0, R0, 1.84467440737095516160e+19, RZ ;  /* 0x5f80000000008823 */ /* 0x000fe200000000ff */
[----:B------:R-:W-:Y:S02]  /*2590*/  @!P0 IMAD.MOV.U32 R7, RZ, RZ, -0x40 ;  /* 0xffffffc0ff078424 */ /* 0x000fe400078e00ff */
[----:B------:R-:W-:Y:S02]  /*25a0*/  @!P2 FFMA R5, R5, 1.84467440737095516160e+19, RZ ;  /* 0x5f8000000505a823 */ /* 0x000fe400000000ff */
[----:B------:R-:W-:-:S07]  /*25b0*/  @!P2 VIADD R7, R7, 0x40 ;  /* 0x000000400707a836 */ /* 0x000fce0000000000 */
.L_x_38:
[----:B------:R-:W-:Y:S01]  /*25c0*/  LEA R12, R9, 0xc0800000, 0x17 ;  /* 0xc0800000090c7811 */ /* 0x000fe200078eb8ff */
[----:B------:R-:W-:Y:S01]  /*25d0*/  VIADD R11, R11, 0xffffff81 ;  /* 0xffffff810b0b7836 */ /* 0x000fe20000000000 */
[----:B------:R-:W-:Y:S03]  /*25e0*/  BSSY.RECONVERGENT B3, `(.L_x_43) ;  /* 0x0000035000037945 */ /* 0x000fe60003800200 */
[----:B------:R-:W-:Y:S02]  /*25f0*/  IMAD.IADD R12, R5, 0x1, -R12 ;  /* 0x00000001050c7824 */ /* 0x000fe400078e0a0c */
[C---:B------:R-:W-:Y:S02]  /*2600*/  IMAD R0, R11.reuse, -0x800000, R0 ;  /* 0xff8000000b007824 */ /* 0x040fe400078e0200 */
[----:B------:R0:W1:Y:S01]  /*2610*/  MUFU.RCP R5, R12 ;  /* 0x0000000c00057308 */ /* 0x0000620000001000 */
[----:B------:R-:W-:Y:S01]  /*2620*/  FADD.FTZ R13, -R12, -RZ ;  /* 0x800000ff0c0d7221 */ /* 0x000fe20000010100 */
[----:B0-----:R-:W-:-:S05]  /*2630*/  IADD3 R12, PT, PT, R11, 0x7f, -R9 ;  /* 0x0000007f0b0c7810 */ /* 0x001fca0007ffe809 */
[----:B------:R-:W-:Y:S02]  /*2640*/  IMAD.IADD R12, R12, 0x1, R7 ;  /* 0x000000010c0c7824 */ /* 0x000fe400078e0207 */
[----:B-1----:R-:W-:-:S04]  /*2650*/  FFMA R14, R5, R13, 1 ;  /* 0x3f800000050e7423 */ /* 0x002fc8000000000d */
[----:B------:R-:W-:-:S04]  /*2660*/  FFMA R5, R5, R14, R5 ;  /* 0x0000000e05057223 */ /* 0x000fc80000000005 */
[----:B------:R-:W-:-:S04]  /*2670*/  FFMA R14, R0, R5, RZ ;  /* 0x00000005000e7223 */ /* 0x000fc800000000ff */
[----:B------:R-:W-:-:S04]  /*2680*/  FFMA R15, R13, R14, R0 ;  /* 0x0000000e0d0f7223 */ /* 0x000fc80000000000 */
[----:B------:R-:W-:-:S04]  /*2690*/  FFMA R14, R5, R15, R14 ;  /* 0x0000000f050e7223 */ /* 0x000fc8000000000e */
[----:B------:R-:W-:-:S04]  /*26a0*/  FFMA R13, R13, R14, R0 ;  /* 0x0000000e0d0d7223 */ /* 0x000fc80000000000 */
[----:B------:R-:W-:-:S05]  /*26b0*/  FFMA R0, R5, R13, R14 ;  /* 0x0000000d05007223 */ /* 0x000fca000000000e */
[----:B------:R-:W-:-:S04]  /*26c0*/  SHF.R.U32.HI R9, RZ, 0x17, R0 ;  /* 0x00000017ff097819 */ /* 0x000fc80000011600 */
[----:B------:R-:W-:-:S05]  /*26d0*/  LOP3.LUT R9, R9, 0xff, RZ, 0xc0, !PT ;  /* 0x000000ff09097812 */ /* 0x000fca00078ec0ff */
[----:B------:R-:W-:-:S04]  /*26e0*/  IMAD.IADD R11, R9, 0x1, R12 ;  /* 0x00000001090b7824 */ /* 0x000fc800078e020c */
[----:B------:R-:W-:-:S05]  /*26f0*/  VIADD R7, R11, 0xffffffff ;  /* 0xffffffff0b077836 */ /* 0x000fca0000000000 */
[----:B------:R-:W-:-:S13]  /*2700*/  ISETP.GE.U32.AND P0, PT, R7, 0xfe, PT ;  /* 0x000000fe0700780c */ /* 0x000fda0003f06070 */
[----:B------:R-:W-:Y:S05]  /*2710*/  @!P0 BRA `(.L_x_44) ;  /* 0x0000000000808947 */ /* 0x000fea0003800000 */
[----:B------:R-:W-:-:S13]  /*2720*/  ISETP.GT.AND P0, PT, R11, 0xfe, PT ;  /* 0x000000fe0b00780c */ /* 0x000fda0003f04270 */
[----:B------:R-:W-:Y:S05]  /*2730*/  @P0 BRA `(.L_x_45) ;  /* 0x00000000006c0947 */ /* 0x000fea0003800000 */
[----:B------:R-:W-:-:S13]  /*2740*/  ISETP.GE.AND P0, PT, R11, 0x1, PT ;  /* 0x000000010b00780c */ /* 0x000fda0003f06270 */
[----:B------:R-:W-:Y:S05]  /*2750*/  @P0 BRA `(.L_x_46) ;  /* 0x0000000000740947 */ /* 0x000fea0003800000 */
[----:B------:R-:W-:Y:S02]  /*2760*/  ISETP.GE.AND P0, PT, R11, -0x18, PT ;  /* 0xffffffe80b00780c */ /* 0x000fe40003f06270 */
[----:B------:R-:W-:-:S11]  /*2770*/  LOP3.LUT R0, R0, 0x80000000, RZ, 0xc0, !PT ;  /* 0x8000000000007812 */ /* 0x000fd600078ec0ff */
[----:B------:R-:W-:Y:S05]  /*2780*/  @!P0 BRA `(.L_x_46) ;  /* 0x0000000000688947 */ /* 0x000fea0003800000 */
[CCC-:B------:R-:W-:Y:S01]  /*2790*/  FFMA.RZ R7, R5.reuse, R13.reuse, R14.reuse ;  /* 0x0000000d05077223 */ /* 0x1c0fe2000000c00e */
[-CC-:B------:R-:W-:Y:S01]  /*27a0*/  FFMA.RM R12, R5, R13.reuse, R14.reuse ;  /* 0x0000000d050c7223 */ /* 0x180fe2000000400e */
[C---:B------:R-:W-:Y:S02]  /*27b0*/  ISETP.NE.AND P3, PT, R11.reuse, RZ, PT ;  /* 0x000000ff0b00720c */ /* 0x040fe40003f65270 */
[----:B------:R-:W-:Y:S02]  /*27c0*/  ISETP.NE.AND P2, PT, R11, RZ, PT ;  /* 0x000000ff0b00720c */ /* 0x000fe40003f45270 */
[----:B------:R-:W-:Y:S01]  /*27d0*/  LOP3.LUT R9, R7, 0x7fffff, RZ, 0xc0, !PT ;  /* 0x007fffff07097812 */ /* 0x000fe200078ec0ff */
[----:B------:R-:W-:Y:S01]  /*27e0*/  FFMA.RP R7, R5, R13, R14 ;  /* 0x0000000d05077223 */ /* 0x000fe2000000800e */
[----:B------:R-:W-:Y:S02]  /*27f0*/  VIADD R14, R11, 0x20 ;  /* 0x000000200b0e7836 */ /* 0x000fe40000000000 */
[----:B------:R-:W-:Y:S01]  /*2800*/  LOP3.LUT R9, R9, 0x800000, RZ, 0xfc, !PT ;  /* 0x0080000009097812 */ /* 0x000fe200078efcff */
[----:B------:R-:W-:Y:S01]  /*2810*/  IMAD.MOV R5, RZ, RZ, -R11 ;  /* 0x000000ffff057224 */ /* 0x000fe200078e0a0b */
[----:B------:R-:W-:-:S02]  /*2820*/  FSETP.NEU.FTZ.AND P0, PT, R7, R12, PT ;  /* 0x0000000c0700720b */ /* 0x000fc40003f1d000 */
[----:B------:R-:W-:Y:S02]  /*2830*/  SHF.L.U32 R14, R9, R14, RZ ;  /* 0x0000000e090e7219 */ /* 0x000fe400000006ff */
[----:B------:R-:W-:Y:S02]  /*2840*/  SEL R12, R5, RZ, P3 ;  /* 0x000000ff050c7207 */ /* 0x000fe40001800000 */
[----:B------:R-:W-:Y:S02]  /*2850*/  ISETP.NE.AND P2, PT, R14, RZ, P2 ;  /* 0x000000ff0e00720c */ /* 0x000fe40001745270 */
[----:B------:R-:W-:Y:S02]  /*2860*/  SHF.R.U32.HI R12, RZ, R12, R9 ;  /* 0x0000000cff0c7219 */ /* 0x000fe40000011609 */
[----:B------:R-:W-:Y:S02]  /*2870*/  PLOP3.LUT P0, PT, P0, P2, PT, 0xf8, 0x8f ;  /* 0x00000000008f781c */ /* 0x000fe40000705f70 */
[----:B------:R-:W-:-:S02]  /*2880*/  SHF.R.U32.HI R14, RZ, 0x1, R12 ;  /* 0x00000001ff0e7819 */ /* 0x000fc4000001160c */
[----:B------:R-:W-:-:S04]  /*2890*/  SEL R5, RZ, 0x1, !P0 ;  /* 0x00000001ff057807 */ /* 0x000fc80004000000 */
[----:B------:R-:W-:-:S04]  /*28a0*/  LOP3.LUT R5, R5, 0x1, R14, 0xf8, !PT ;  /* 0x0000000105057812 */ /* 0x000fc800078ef80e */
[----:B------:R-:W-:-:S05]  /*28b0*/  LOP3.LUT R5, R5, R12, RZ, 0xc0, !PT ;  /* 0x0000000c05057212 */ /* 0x000fca00078ec0ff */
[----:B------:R-:W-:-:S05]  /*28c0*/  IMAD.IADD R5, R14, 0x1, R5 ;  /* 0x000000010e057824 */ /* 0x000fca00078e0205 */
[----:B------:R-:W-:Y:S01]  /*28d0*/  LOP3.LUT R0, R5, R0, RZ, 0xfc, !PT ;  /* 0x0000000005007212 */ /* 0x000fe200078efcff */
[----:B------:R-:W-:Y:S06]  /*28e0*/  BRA `(.L_x_46) ;  /* 0x0000000000107947 */ /* 0x000fec0003800000 */
.L_x_45:
[----:B------:R-:W-:-:S04]  /*28f0*/  LOP3.LUT R0, R0, 0x80000000, RZ, 0xc0, !PT ;  /* 0x8000000000007812 */ /* 0x000fc800078ec0ff */
[----:B------:R-:W-:Y:S01]  /*2900*/  LOP3.LUT R0, R0, 0x7f800000, RZ, 0xfc, !PT ;  /* 0x7f80000000007812 */ /* 0x000fe200078efcff */
[----:B------:R-:W-:Y:S06]  /*2910*/  BRA `(.L_x_46) ;  /* 0x0000000000047947 */ /* 0x000fec0003800000 */
.L_x_44:
[----:B------:R-:W-:-:S07]  /*2920*/  IMAD R0, R12, 0x800000, R0 ;  /* 0x008000000c007824 */ /* 0x000fce00078e0200 */
.L_x_46:
[----:B------:R-:W-:Y:S05]  /*2930*/  BSYNC.RECONVERGENT B3 ;  /* 0x0000000000037941 */ /* 0x000fea0003800200 */
.L_x_43:
[----:B------:R-:W-:Y:S05]  /*2940*/  BRA `(.L_x_47) ;  /* 0x0000000000207947 */ /* 0x000fea0003800000 */
.L_x_42:
[----:B------:R-:W-:-:S04]  /*2950*/  LOP3.LUT R0, R5, 0x80000000, R0, 0x48, !PT ;  /* 0x8000000005007812 */ /* 0x000fc800078e4800 */
[----:B------:R-:W-:Y:S01]  /*2960*/  LOP3.LUT R0, R0, 0x7f800000, RZ, 0xfc, !PT ;  /* 0x7f80000000007812 */ /* 0x000fe200078efcff */
[----:B------:R-:W-:Y:S06]  /*2970*/  BRA `(.L_x_47) ;  /* 0x0000000000147947 */ /* 0x000fec0003800000 */
.L_x_41:
[----:B------:R-:W-:Y:S01]  /*2980*/  LOP3.LUT R0, R5, 0x80000000, R0, 0x48, !PT ;  /* 0x8000000005007812 */ /* 0x000fe200078e4800 */
[----:B------:R-:W-:Y:S06]  /*2990*/  BRA `(.L_x_47) ;  /* 0x00000000000c7947 */ /* 0x000fec0003800000 */
.L_x_40:
[----:B------:R-:W0:Y:S01]  /*29a0*/  MUFU.RSQ R0, -QNAN ;  /* 0xffc0000000007908 */ /* 0x000e220000001400 */
[----:B------:R-:W-:Y:S05]  /*29b0*/  BRA `(.L_x_47) ;  /* 0x0000000000047947 */ /* 0x000fea0003800000 */
.L_x_39:
[----:B------:R-:W-:-:S07]  /*29c0*/  FADD.FTZ R0, R0, R5 ;  /* 0x0000000500007221 */ /* 0x000fce0000010000 */
.L_x_47:
[----:B------:R-:W-:Y:S05]  /*29d0*/  BSYNC.RECONVERGENT B2 ;  /* 0x0000000000027941 */ /* 0x000fea0003800200 */
.L_x_37:
[----:B------:R-:W-:Y:S02]  /*29e0*/  IMAD.MOV.U32 R11, RZ, RZ, 0x0 ;  /* 0x00000000ff0b7424 */ /* 0x000fe400078e00ff */
[----:B0-----:R-:W-:Y:S02]  /*29f0*/  IMAD.MOV.U32 R5, RZ, RZ, R0 ;  /* 0x000000ffff057224 */ /* 0x001fe400078e0000 */
[----:B------:R-:W-:Y:S05]  /*2a00*/  RET.REL.NODEC R10 `(_Z54flashattn_fused_wmma_16x16_batched_softmax_warp_kernelPK6__halfS1_S1_Pfiiiii) ;  /* 0xffffffd40a7c7950 */ /* 0x000fea0003c3ffff */
.L_x_48:
[----:B------:R-:W-:-:S00]  /*2a10*/  BRA `(.L_x_48) ;  /* 0xfffffffc00fc7947 */ /* 0x000fc0000383ffff */
[----:B------:R-:W-:-:S00]  /*2a20*/  NOP ;  /* 0x0000000000007918 */ /* 0x000fc00000000000 */
        /* <DEDUP_REMOVED lines=13> */
.L_x_49:


//--------------------- .nv.shared._Z54flashattn_fused_wmma_16x16_batched_softmax_warp_kernelPK6__halfS1_S1_Pfiiiii --------------------------
	.section	.nv.shared._Z54flashattn_fused_wmma_16x16_batched_softmax_warp_kernelPK6__halfS1_S1_Pfiiiii,"aw",@nobits
	.sectionflags	@""
	.align	4
.nv.shared._Z54flashattn_fused_wmma_16x16_batched_softmax_warp_kernelPK6__halfS1_S1_Pfiiiii:
	.zero		6144


//--------------------- .nv.shared.reserved.0     --------------------------
	.section	.nv.shared.reserved.0,"aw",@nobits
	.weak		__nv_reservedSMEM_offset_0_alias
	.size		__nv_reservedSMEM_offset_0_alias, 0, 64
	.other		__nv_reservedSMEM_offset_0_alias,@"STO_CUDA_RESERVED_SHARED STV_DEFAULT"
__nv_reservedSMEM_offset_0_alias:
	.zero		0
	.zero		64


//--------------------- .nv.constant0._Z54flashattn_fused_wmma_16x16_batched_softmax_warp_kernelPK6__halfS1_S1_Pfiiiii --------------------------
	.section	.nv.constant0._Z54flashattn_fused_wmma_16x16_batched_softmax_warp_kernelPK6__halfS1_S1_Pfiiiii,"a",@progbits
	.sectionflags	@""
	.align	4
.nv.constant0._Z54flashattn_fused_wmma_16x16_batched_softmax_warp_kernelPK6__halfS1_S1_Pfiiiii:
	.zero		948


//--------------------- SYMBOLS --------------------------

	.type		.nv.reservedSmem.offset0,@object
	.size		.nv.reservedSmem.offset0,0x4
	.type		.nv.reservedSmem.cap,@object
	.size		.nv.reservedSmem.cap,0x4
